	.target	sm_90a

	.elftype	@"ET_EXEC"


//--------------------- .note.nv.tkinfo           --------------------------
	.section	.note.nv.tkinfo,"",@"SHT_NOTE"
	.sectionflags	@"SHF_NOTE_NV_TKINFO"
	.tkinfo
        /*0018*/ 	.word	0x00000002
        /*0030*/ 	.string	""
        /*0030*/ 	.string	"ptxas"
        /*0030*/ 	.string	"Cuda compilation tools, release 13.0, V13.0.88"
        /*0030*/ 	.string	"Build cuda_13.0.r13.0/compiler.36424714_0"
        /*0030*/ 	.string	"-arch sm_90a -m 64 "



//--------------------- .note.nv.cuinfo           --------------------------
	.section	.note.nv.cuinfo,"",@"SHT_NOTE"
	.sectionflags	@"SHF_NOTE_NV_CUINFO"
        /*0018*/ 	.short	0x0002
        /*001a*/ 	.short	0x005a
        /*001c*/ 	.short	0x0082
	.zero		2


//--------------------- .nv.info                  --------------------------
	.section	.nv.info,"",@"SHT_CUDA_INFO"
	.align	4


	//----- nvinfo : EIATTR_REGCOUNT
	.align		4
        /*0000*/ 	.byte	0x04, 0x2f
        /*0002*/ 	.short	(.L_15 - .L_14)
	.align		4
.L_14:
        /*0004*/ 	.word	index@(_ZN7cutlass13device_kernelINS_4gemm6kernel13GemmUniversalIN4cute5tupleIJiiiiEEENS1_10collective13CollectiveMmaINS1_34MainloopSm90TmaGmmaWarpSpecializedILi7ENS5_IJNS4_1CILi2EEENSA_ILi4EEENSA_ILi1EEEEEENS1_35KernelTmaWarpSpecializedCooperativeEEENS5_IJNSA_ILi128EEESH_NSA_ILi32EEEEEENS_10tfloat32_tENS5_IJlSD_lEEESK_SL_NS4_8TiledMMAINS4_8MMA_AtomIJNS4_4SM904GMMA30MMA_64x128x8_F32TF32TF32_SS_TNILNSP_7ScaleInE1ELSR_1EEEEEENS4_6LayoutINS5_IJSB_SD_SD_EEENS5_IJSD_NSA_ILi0EEESW_EEEEENS5_IJNS4_10UnderscoreESZ_SZ_EEEEENS4_23SM90_TMA_LOAD_MULTICASTENS4_14ComposedLayoutINS4_7SwizzleILi3ELi4ELi3EEENS4_18smem_ptr_flag_bitsILi32EEENSU_INS5_IJNSA_ILi8EEESI_EEENS5_IJSI_SD_EEEEEEEvNS4_8identityES12_S1C_vS1D_EENS_8epilogue10collective6detail29Sm90TmaWarpSpecializedAdapterINS1G_15DefaultEpilogueISK_SL_SL_NS1F_6thread17LinearCombinationISK_Li1EffLNS1K_9ScaleType4KindE0ELNS_15FloatRoundStyleE2ESK_EENS1_15EpilogueDefaultEEEEEvvEEEEvNT_6ParamsE)
        /*0008*/ 	.word	0x000000a8


	//----- nvinfo : EIATTR_FRAME_SIZE
	.align		4
.L_15:
        /*000c*/ 	.byte	0x04, 0x11
        /*000e*/ 	.short	(.L_17 - .L_16)
	.align		4
.L_16:
        /*0010*/ 	.word	index@(_ZN7cutlass13device_kernelINS_4gemm6kernel13GemmUniversalIN4cute5tupleIJiiiiEEENS1_10collective13CollectiveMmaINS1_34MainloopSm90TmaGmmaWarpSpecializedILi7ENS5_IJNS4_1CILi2EEENSA_ILi4EEENSA_ILi1EEEEEENS1_35KernelTmaWarpSpecializedCooperativeEEENS5_IJNSA_ILi128EEESH_NSA_ILi32EEEEEENS_10tfloat32_tENS5_IJlSD_lEEESK_SL_NS4_8TiledMMAINS4_8MMA_AtomIJNS4_4SM904GMMA30MMA_64x128x8_F32TF32TF32_SS_TNILNSP_7ScaleInE1ELSR_1EEEEEENS4_6LayoutINS5_IJSB_SD_SD_EEENS5_IJSD_NSA_ILi0EEESW_EEEEENS5_IJNS4_10UnderscoreESZ_SZ_EEEEENS4_23SM90_TMA_LOAD_MULTICASTENS4_14ComposedLayoutINS4_7SwizzleILi3ELi4ELi3EEENS4_18smem_ptr_flag_bitsILi32EEENSU_INS5_IJNSA_ILi8EEESI_EEENS5_IJSI_SD_EEEEEEEvNS4_8identityES12_S1C_vS1D_EENS_8epilogue10collective6detail29Sm90TmaWarpSpecializedAdapterINS1G_15DefaultEpilogueISK_SL_SL_NS1F_6thread17LinearCombinationISK_Li1EffLNS1K_9ScaleType4KindE0ELNS_15FloatRoundStyleE2ESK_EENS1_15EpilogueDefaultEEEEEvvEEEEvNT_6ParamsE)
        /*0014*/ 	.word	0x00000000


	//----- nvinfo : EIATTR_MIN_STACK_SIZE
	.align		4
.L_17:
        /*0018*/ 	.byte	0x04, 0x12
        /*001a*/ 	.short	(.L_19 - .L_18)
	.align		4
.L_18:
        /*001c*/ 	.word	index@(_ZN7cutlass13device_kernelINS_4gemm6kernel13GemmUniversalIN4cute5tupleIJiiiiEEENS1_10collective13CollectiveMmaINS1_34MainloopSm90TmaGmmaWarpSpecializedILi7ENS5_IJNS4_1CILi2EEENSA_ILi4EEENSA_ILi1EEEEEENS1_35KernelTmaWarpSpecializedCooperativeEEENS5_IJNSA_ILi128EEESH_NSA_ILi32EEEEEENS_10tfloat32_tENS5_IJlSD_lEEESK_SL_NS4_8TiledMMAINS4_8MMA_AtomIJNS4_4SM904GMMA30MMA_64x128x8_F32TF32TF32_SS_TNILNSP_7ScaleInE1ELSR_1EEEEEENS4_6LayoutINS5_IJSB_SD_SD_EEENS5_IJSD_NSA_ILi0EEESW_EEEEENS5_IJNS4_10UnderscoreESZ_SZ_EEEEENS4_23SM90_TMA_LOAD_MULTICASTENS4_14ComposedLayoutINS4_7SwizzleILi3ELi4ELi3EEENS4_18smem_ptr_flag_bitsILi32EEENSU_INS5_IJNSA_ILi8EEESI_EEENS5_IJSI_SD_EEEEEEEvNS4_8identityES12_S1C_vS1D_EENS_8epilogue10collective6detail29Sm90TmaWarpSpecializedAdapterINS1G_15DefaultEpilogueISK_SL_SL_NS1F_6thread17LinearCombinationISK_Li1EffLNS1K_9ScaleType4KindE0ELNS_15FloatRoundStyleE2ESK_EENS1_15EpilogueDefaultEEEEEvvEEEEvNT_6ParamsE)
        /*0020*/ 	.word	0x00000000
.L_19:


//--------------------- .nv.compat                --------------------------
	.section	.nv.compat,"",@"SHT_CUDA_COMPAT_INFO"
	.align	4
        /*0000*/ 	.byte	0x02, 0x09, 0x01, 0x00, 0x02, 0x02, 0x04, 0x00, 0x02, 0x05, 0x05, 0x00, 0x03, 0x07, 0x01, 0x01
        /*0010*/ 	.byte	0x02, 0x03, 0x01, 0x00, 0x02, 0x06, 0x01, 0x00, 0x04, 0x0b, 0x08, 0x00, 0x00, 0x00, 0x00, 0x00
        /*0020*/ 	.byte	0x00, 0x00, 0x00, 0x00


//--------------------- .nv.info._ZN7cutlass13device_kernelINS_4gemm6kernel13GemmUniversalIN4cute5tupleIJiiiiEEENS1_10collective13CollectiveMmaINS1_34MainloopSm90TmaGmmaWarpSpecializedILi7ENS5_IJNS4_1CILi2EEENSA_ILi4EEENSA_ILi1EEEEEENS1_35KernelTmaWarpSpecializedCooperativeEEENS5_IJNSA_ILi128EEESH_NSA_ILi32EEEEEENS_10tfloat32_tENS5_IJlSD_lEEESK_SL_NS4_8TiledMMAINS4_8MMA_AtomIJNS4_4SM904GMMA30MMA_64x128x8_F32TF32TF32_SS_TNILNSP_7ScaleInE1ELSR_1EEEEEENS4_6LayoutINS5_IJSB_SD_SD_EEENS5_IJSD_NSA_ILi0EEESW_EEEEENS5_IJNS4_10UnderscoreESZ_SZ_EEEEENS4_23SM90_TMA_LOAD_MULTICASTENS4_14ComposedLayoutINS4_7SwizzleILi3ELi4ELi3EEENS4_18smem_ptr_flag_bitsILi32EEENSU_INS5_IJNSA_ILi8EEESI_EEENS5_IJSI_SD_EEEEEEEvNS4_8identityES12_S1C_vS1D_EENS_8epilogue10collective6detail29Sm90TmaWarpSpecializedAdapterINS1G_15DefaultEpilogueISK_SL_SL_NS1F_6thread17LinearCombinationISK_Li1EffLNS1K_9ScaleType4KindE0ELNS_15FloatRoundStyleE2ESK_EENS1_15EpilogueDefaultEEEEEvvEEEEvNT_6ParamsE --------------------------
	.section	.nv.info._ZN7cutlass13device_kernelINS_4gemm6kernel13GemmUniversalIN4cute5tupleIJiiiiEEENS1_10collective13CollectiveMmaINS1_34MainloopSm90TmaGmmaWarpSpecializedILi7ENS5_IJNS4_1CILi2EEENSA_ILi4EEENSA_ILi1EEEEEENS1_35KernelTmaWarpSpecializedCooperativeEEENS5_IJNSA_ILi128EEESH_NSA_ILi32EEEEEENS_10tfloat32_tENS5_IJlSD_lEEESK_SL_NS4_8TiledMMAINS4_8MMA_AtomIJNS4_4SM904GMMA30MMA_64x128x8_F32TF32TF32_SS_TNILNSP_7ScaleInE1ELSR_1EEEEEENS4_6LayoutINS5_IJSB_SD_SD_EEENS5_IJSD_NSA_ILi0EEESW_EEEEENS5_IJNS4_10UnderscoreESZ_SZ_EEEEENS4_23SM90_TMA_LOAD_MULTICASTENS4_14ComposedLayoutINS4_7SwizzleILi3ELi4ELi3EEENS4_18smem_ptr_flag_bitsILi32EEENSU_INS5_IJNSA_ILi8EEESI_EEENS5_IJSI_SD_EEEEEEEvNS4_8identityES12_S1C_vS1D_EENS_8epilogue10collective6detail29Sm90TmaWarpSpecializedAdapterINS1G_15DefaultEpilogueISK_SL_SL_NS1F_6thread17LinearCombinationISK_Li1EffLNS1K_9ScaleType4KindE0ELNS_15FloatRoundStyleE2ESK_EENS1_15EpilogueDefaultEEEEEvvEEEEvNT_6ParamsE,"",@"SHT_CUDA_INFO"
	.sectionflags	@""
	.align	4


	//----- nvinfo : EIATTR_CUDA_API_VERSION
	.align		4
        /*0000*/ 	.byte	0x04, 0x37
        /*0002*/ 	.short	(.L_21 - .L_20)
.L_20:
        /*0004*/ 	.word	0x00000082


	//----- nvinfo : EIATTR_KPARAM_INFO
	.align		4
.L_21:
        /*0008*/ 	.byte	0x04, 0x17
        /*000a*/ 	.short	(.L_23 - .L_22)
.L_22:
        /*000c*/ 	.word	0x00000000
        /*0010*/ 	.short	0x0000
        /*0012*/ 	.short	0x0070
        /*0014*/ 	.byte	0x00, 0xf0, 0x01, 0x10


	//----- nvinfo : EIATTR_SPARSE_MMA_MASK
	.align		4
.L_23:
        /*0018*/ 	.byte	0x03, 0x50
        /*001a*/ 	.short	0x0000


	//----- nvinfo : EIATTR_MAXREG_COUNT
	.align		4
        /*001c*/ 	.byte	0x03, 0x1b
        /*001e*/ 	.short	0x00a8


	//----- nvinfo : EIATTR_NUM_BARRIERS
	.align		4
        /*0020*/ 	.byte	0x02, 0x4c
        /*0022*/ 	.byte	0x01
	.zero		1


	//----- nvinfo : EIATTR_EXTERNS
	.align		4
        /*0024*/ 	.byte	0x04, 0x0f
        /*0026*/ 	.short	(.L_25 - .L_24)


	//   ....[0]....
	.align		4
.L_24:
        /*0028*/ 	.word	index@(__assertfail)


	//----- nvinfo : EIATTR_MERCURY_ISA_VERSION
	.align		4
.L_25:
        /*002c*/ 	.byte	0x03, 0x5f
        /*002e*/ 	.short	0x0101


	//----- nvinfo : EIATTR_INT_WARP_WIDE_INSTR_OFFSETS
	.align		4
        /*0030*/ 	.byte	0x04, 0x31
        /*0032*/ 	.short	(.L_27 - .L_26)


	//   ....[0]....
.L_26:
        /*0034*/ 	.word	0x000004e0


	//   ....[1]....
        /*0038*/ 	.word	0x00000510


	//   ....[2]....
        /*003c*/ 	.word	0x000006b0


	//----- nvinfo : EIATTR_COOP_GROUP_MASK_REGIDS
	.align		4
.L_27:
        /*0040*/ 	.byte	0x04, 0x29
        /*0042*/ 	.short	(.L_29 - .L_28)


	//   ....[0]....
.L_28:
        /*0044*/ 	.word	0xffffffff


	//   ....[1]....
        /*0048*/ 	.word	0xffffffff


	//   ....[2]....
        /*004c*/ 	.word	0xffffffff


	//   ....[3]....
        /*0050*/ 	.word	0xffffffff


	//   ....[4]....
        /*0054*/ 	.word	0xffffffff


	//   ....[5]....
        /*0058*/ 	.word	0xffffffff


	//----- nvinfo : EIATTR_COOP_GROUP_INSTR_OFFSETS
	.align		4
.L_29:
        /*005c*/ 	.byte	0x04, 0x28
        /*005e*/ 	.short	(.L_31 - .L_30)


	//   ....[0]....
.L_30:
        /*0060*/ 	.word	0x00000060


	//   ....[1]....
        /*0064*/ 	.word	0x00000070


	//   ....[2]....
        /*0068*/ 	.word	0x00000130


	//   ....[3]....
        /*006c*/ 	.word	0x00000330


	//   ....[4]....
        /*0070*/ 	.word	0x00000860


	//   ....[5]....
        /*0074*/ 	.word	0x000014e0


	//----- nvinfo : EIATTR_REG_RECONFIG
	.align		4
.L_31:
        /*0078*/ 	.byte	0x01, 0x54
	.zero		2


	//----- nvinfo : EIATTR_SYSCALL_OFFSETS
	.align		4
        /*007c*/ 	.byte	0x04, 0x46
        /*007e*/ 	.short	(.L_33 - .L_32)


	//   ....[0]....
.L_32:
        /*0080*/ 	.word	0x000016d0


	//----- nvinfo : EIATTR_MBARRIER_INSTR_OFFSETS
	.align		4
.L_33:
        /*0084*/ 	.byte	0x04, 0x39
        /*0086*/ 	.short	(.L_35 - .L_34)


	//   ....[0]....
.L_34:
        /*0088*/ 	.word	0x00000230
        /*008c*/ 	.word	0x000000ff
        /*0090*/ 	.word	0x00000000
        /*0094*/ 	.short	0x0100
        /*0096*/ 	.byte	0x08
	.zero		1


	//   ....[1]....
        /*0098*/ 	.word	0x00000240
        /*009c*/ 	.word	0x000000ff
        /*00a0*/ 	.word	0x00000038
        /*00a4*/ 	.short	0x0100
        /*00a6*/ 	.byte	0x08
	.zero		1


	//   ....[2]....
        /*00a8*/ 	.word	0x00000250
        /*00ac*/ 	.word	0x000000ff
        /*00b0*/ 	.word	0x00000008
        /*00b4*/ 	.short	0x0100
        /*00b6*/ 	.byte	0x08
	.zero		1


	//   ....[3]....
        /*00b8*/ 	.word	0x00000260
        /*00bc*/ 	.word	0x000000ff
        /*00c0*/ 	.word	0x00000040
        /*00c4*/ 	.short	0x0100
        /*00c6*/ 	.byte	0x08
	.zero		1


	//   ....[4]....
        /*00c8*/ 	.word	0x00000270
        /*00cc*/ 	.word	0x000000ff
        /*00d0*/ 	.word	0x00000010
        /*00d4*/ 	.short	0x0100
        /*00d6*/ 	.byte	0x08
	.zero		1


	//   ....[5]....
        /*00d8*/ 	.word	0x00000280
        /*00dc*/ 	.word	0x000000ff
        /*00e0*/ 	.word	0x00000048
        /*00e4*/ 	.short	0x0100
        /*00e6*/ 	.byte	0x08
	.zero		1


	//   ....[6]....
        /*00e8*/ 	.word	0x00000290
        /*00ec*/ 	.word	0x000000ff
        /*00f0*/ 	.word	0x00000018
        /*00f4*/ 	.short	0x0100
        /*00f6*/ 	.byte	0x08
	.zero		1


	//   ....[7]....
        /*00f8*/ 	.word	0x000002a0
        /*00fc*/ 	.word	0x000000ff
        /*0100*/ 	.word	0x00000050
        /*0104*/ 	.short	0x0100
        /*0106*/ 	.byte	0x08
	.zero		1


	//   ....[8]....
        /*0108*/ 	.word	0x000002b0
        /*010c*/ 	.word	0x000000ff
        /*0110*/ 	.word	0x00000020
        /*0114*/ 	.short	0x0100
        /*0116*/ 	.byte	0x08
	.zero		1


	//   ....[9]....
        /*0118*/ 	.word	0x000002c0
        /*011c*/ 	.word	0x000000ff
        /*0120*/ 	.word	0x00000058
        /*0124*/ 	.short	0x0100
        /*0126*/ 	.byte	0x08
	.zero		1


	//   ....[10]....
        /*0128*/ 	.word	0x000002d0
        /*012c*/ 	.word	0x000000ff
        /*0130*/ 	.word	0x00000028
        /*0134*/ 	.short	0x0100
        /*0136*/ 	.byte	0x08
	.zero		1


	//   ....[11]....
        /*0138*/ 	.word	0x000002e0
        /*013c*/ 	.word	0x000000ff
        /*0140*/ 	.word	0x00000060
        /*0144*/ 	.short	0x0100
        /*0146*/ 	.byte	0x08
	.zero		1


	//   ....[12]....
        /*0148*/ 	.word	0x000002f0
        /*014c*/ 	.word	0x000000ff
        /*0150*/ 	.word	0x00000030
        /*0154*/ 	.short	0x0100
        /*0156*/ 	.byte	0x08
	.zero		1


	//   ....[13]....
        /*0158*/ 	.word	0x00000300
        /*015c*/ 	.word	0x000000ff
        /*0160*/ 	.word	0x00000068
        /*0164*/ 	.short	0x0100
        /*0166*/ 	.byte	0x08
	.zero		1


	//   ....[14]....
        /*0168*/ 	.word	0x00000740
        /*016c*/ 	.word	0x000000ff
        /*0170*/ 	.word	0x00000080
        /*0174*/ 	.short	0x0100
        /*0176*/ 	.byte	0x06
	.zero		1


	//   ....[15]....
        /*0178*/ 	.word	0x000007e0
        /*017c*/ 	.word	0x000000ff
        /*0180*/ 	.word	0x00000088
        /*0184*/ 	.short	0x0100
        /*0186*/ 	.byte	0x06
	.zero		1


	//   ....[16]....
        /*0188*/ 	.word	0x00001790
        /*018c*/ 	.word	0x00000003
        /*0190*/ 	.word	0x00000000
        /*0194*/ 	.short	0x010a
        /*0196*/ 	.byte	0x3f
	.zero		1


	//   ....[17]....
        /*0198*/ 	.word	0x000017f0
        /*019c*/ 	.word	0x00000003
        /*01a0*/ 	.word	0x00000000
        /*01a4*/ 	.short	0x010a
        /*01a6*/ 	.byte	0x3f
	.zero		1


	//   ....[18]....
        /*01a8*/ 	.word	0x00001b70
        /*01ac*/ 	.word	0x00000005
        /*01b0*/ 	.word	0x00000000
        /*01b4*/ 	.short	0x010a
        /*01b6*/ 	.byte	0x3f
	.zero		1


	//   ....[19]....
        /*01b8*/ 	.word	0x00001bb0
        /*01bc*/ 	.word	0x00000005
        /*01c0*/ 	.word	0x00000000
        /*01c4*/ 	.short	0x010a
        /*01c6*/ 	.byte	0x3f
	.zero		1


	//   ....[20]....
        /*01c8*/ 	.word	0x00001e10
        /*01cc*/ 	.word	0x00000004
        /*01d0*/ 	.word	0x00000000
        /*01d4*/ 	.short	0x0101
        /*01d6*/ 	.byte	0x3f
	.zero		1


	//   ....[21]....
        /*01d8*/ 	.word	0x00002030
        /*01dc*/ 	.word	0x00000000
        /*01e0*/ 	.word	0x00000000
        /*01e4*/ 	.short	0x0101
        /*01e6*/ 	.byte	0x3f
	.zero		1


	//   ....[22]....
        /*01e8*/ 	.word	0x00007230
        /*01ec*/ 	.word	0x00000015
        /*01f0*/ 	.word	0x00000038
        /*01f4*/ 	.short	0x010a
        /*01f6*/ 	.byte	0x3f
	.zero		1


	//   ....[23]....
        /*01f8*/ 	.word	0x00007650
        /*01fc*/ 	.word	0x00000006
        /*0200*/ 	.word	0x00000088
        /*0204*/ 	.short	0x0101
        /*0206*/ 	.byte	0x3f
	.zero		1


	//   ....[24]....
        /*0208*/ 	.word	0x00007d50
        /*020c*/ 	.word	0x00000007
        /*0210*/ 	.word	0x00000000
        /*0214*/ 	.short	0x010a
        /*0216*/ 	.byte	0x3f
	.zero		1


	//   ....[25]....
        /*0218*/ 	.word	0x00007dd0
        /*021c*/ 	.word	0x00000008
        /*0220*/ 	.word	0x00000000
        /*0224*/ 	.short	0x010a
        /*0226*/ 	.byte	0x3f
	.zero		1


	//   ....[26]....
        /*0228*/ 	.word	0x00007e60
        /*022c*/ 	.word	0x00000009
        /*0230*/ 	.word	0x00000000
        /*0234*/ 	.short	0x010a
        /*0236*/ 	.byte	0x3f
	.zero		1


	//   ....[27]....
        /*0238*/ 	.word	0x00007ef0
        /*023c*/ 	.word	0x00000008
        /*0240*/ 	.word	0x00000000
        /*0244*/ 	.short	0x010a
        /*0246*/ 	.byte	0x3f
	.zero		1


	//   ....[28]....
        /*0248*/ 	.word	0x00007f80
        /*024c*/ 	.word	0x00000009
        /*0250*/ 	.word	0x00000000
        /*0254*/ 	.short	0x010a
        /*0256*/ 	.byte	0x3f
	.zero		1


	//   ....[29]....
        /*0258*/ 	.word	0x00008010
        /*025c*/ 	.word	0x00000006
        /*0260*/ 	.word	0x00000000
        /*0264*/ 	.short	0x010a
        /*0266*/ 	.byte	0x3f
	.zero		1


	//   ....[30]....
        /*0268*/ 	.word	0x000080a0
        /*026c*/ 	.word	0x00000003
        /*0270*/ 	.word	0x00000000
        /*0274*/ 	.short	0x010a
        /*0276*/ 	.byte	0x3f
	.zero		1


	//   ....[31]....
        /*0278*/ 	.word	0x00008100
        /*027c*/ 	.word	0x00000003
        /*0280*/ 	.word	0x00000000
        /*0284*/ 	.short	0x010a
        /*0286*/ 	.byte	0x3f
	.zero		1


	//   ....[32]....
        /*0288*/ 	.word	0x00008150
        /*028c*/ 	.word	0x00000005
        /*0290*/ 	.word	0x00000000
        /*0294*/ 	.short	0x010a
        /*0296*/ 	.byte	0x3f
	.zero		1


	//   ....[33]....
        /*0298*/ 	.word	0x00008220
        /*029c*/ 	.word	0x00000015
        /*02a0*/ 	.word	0x00000038
        /*02a4*/ 	.short	0x010a
        /*02a6*/ 	.byte	0x3f
	.zero		1


	//   ....[34]....
        /*02a8*/ 	.word	0x000082f0
        /*02ac*/ 	.word	0x00000007
        /*02b0*/ 	.word	0x00000000
        /*02b4*/ 	.short	0x010a
        /*02b6*/ 	.byte	0x3f
	.zero		1


	//   ....[35]....
        /*02b8*/ 	.word	0x00008340
        /*02bc*/ 	.word	0x00000008
        /*02c0*/ 	.word	0x00000000
        /*02c4*/ 	.short	0x010a
        /*02c6*/ 	.byte	0x3f
	.zero		1


	//   ....[36]....
        /*02c8*/ 	.word	0x00008390
        /*02cc*/ 	.word	0x00000009
        /*02d0*/ 	.word	0x00000000
        /*02d4*/ 	.short	0x010a
        /*02d6*/ 	.byte	0x3f
	.zero		1


	//   ....[37]....
        /*02d8*/ 	.word	0x000083e0
        /*02dc*/ 	.word	0x00000008
        /*02e0*/ 	.word	0x00000000
        /*02e4*/ 	.short	0x010a
        /*02e6*/ 	.byte	0x3f
	.zero		1


	//   ....[38]....
        /*02e8*/ 	.word	0x00008430
        /*02ec*/ 	.word	0x00000009
        /*02f0*/ 	.word	0x00000000
        /*02f4*/ 	.short	0x010a
        /*02f6*/ 	.byte	0x3f
	.zero		1


	//   ....[39]....
        /*02f8*/ 	.word	0x00008480
        /*02fc*/ 	.word	0x00000006
        /*0300*/ 	.word	0x00000000
        /*0304*/ 	.short	0x010a
        /*0306*/ 	.byte	0x3f
	.zero		1


	//----- nvinfo : EIATTR_NUM_MBARRIERS
	.align		4
.L_35:
        /*0308*/ 	.byte	0x03, 0x38
        /*030a*/ 	.short	0x0010


	//----- nvinfo : EIATTR_EXIT_INSTR_OFFSETS
	.align		4
        /*030c*/ 	.byte	0x04, 0x1c
        /*030e*/ 	.short	(.L_37 - .L_36)


	//   ....[0]....
.L_36:
        /*0310*/ 	.word	0x00000a30


	//   ....[1]....
        /*0314*/ 	.word	0x00001240


	//   ....[2]....
        /*0318*/ 	.word	0x000068f0


	//   ....[3]....
        /*031c*/ 	.word	0x00006e50


	//   ....[4]....
        /*0320*/ 	.word	0x000080f0


	//----- nvinfo : EIATTR_MAX_THREADS
	.align		4
.L_37:
        /*0324*/ 	.byte	0x04, 0x05
        /*0326*/ 	.short	(.L_39 - .L_38)
.L_38:
        /*0328*/ 	.word	0x00000180
        /*032c*/ 	.word	0x00000001
        /*0330*/ 	.word	0x00000001


	//----- nvinfo : EIATTR_CRS_STACK_SIZE
	.align		4
.L_39:
        /*0334*/ 	.byte	0x04, 0x1e
        /*0336*/ 	.short	(.L_41 - .L_40)
.L_40:
        /*0338*/ 	.word	0x00000000


	//----- nvinfo : EIATTR_CBANK_PARAM_SIZE
	.align		4
.L_41:
        /*033c*/ 	.byte	0x03, 0x19
        /*033e*/ 	.short	0x0470


	//----- nvinfo : EIATTR_PARAM_CBANK
	.align		4
        /*0340*/ 	.byte	0x04, 0x0a
        /*0342*/ 	.short	(.L_43 - .L_42)
	.align		4
.L_42:
        /*0344*/ 	.word	index@(.nv.constant0._ZN7cutlass13device_kernelINS_4gemm6kernel13GemmUniversalIN4cute5tupleIJiiiiEEENS1_10collective13CollectiveMmaINS1_34MainloopSm90TmaGmmaWarpSpecializedILi7ENS5_IJNS4_1CILi2EEENSA_ILi4EEENSA_ILi1EEEEEENS1_35KernelTmaWarpSpecializedCooperativeEEENS5_IJNSA_ILi128EEESH_NSA_ILi32EEEEEENS_10tfloat32_tENS5_IJlSD_lEEESK_SL_NS4_8TiledMMAINS4_8MMA_AtomIJNS4_4SM904GMMA30MMA_64x128x8_F32TF32TF32_SS_TNILNSP_7ScaleInE1ELSR_1EEEEEENS4_6LayoutINS5_IJSB_SD_SD_EEENS5_IJSD_NSA_ILi0EEESW_EEEEENS5_IJNS4_10UnderscoreESZ_SZ_EEEEENS4_23SM90_TMA_LOAD_MULTICASTENS4_14ComposedLayoutINS4_7SwizzleILi3ELi4ELi3EEENS4_18smem_ptr_flag_bitsILi32EEENSU_INS5_IJNSA_ILi8EEESI_EEENS5_IJSI_SD_EEEEEEEvNS4_8identityES12_S1C_vS1D_EENS_8epilogue10collective6detail29Sm90TmaWarpSpecializedAdapterINS1G_15DefaultEpilogueISK_SL_SL_NS1F_6thread17LinearCombinationISK_Li1EffLNS1K_9ScaleType4KindE0ELNS_15FloatRoundStyleE2ESK_EENS1_15EpilogueDefaultEEEEEvvEEEEvNT_6ParamsE)
        /*0348*/ 	.short	0x0210
        /*034a*/ 	.short	0x0470


	//----- nvinfo : EIATTR_SW_WAR
	.align		4
.L_43:
        /*034c*/ 	.byte	0x04, 0x36
        /*034e*/ 	.short	(.L_45 - .L_44)
.L_44:
        /*0350*/ 	.word	0x00000008
.L_45:


//--------------------- .nv.callgraph             --------------------------
	.section	.nv.callgraph,"",@"SHT_CUDA_CALLGRAPH"
	.align	4
	.sectionentsize	8
	.align		4
        /*0000*/ 	.word	0x00000000
	.align		4
        /*0004*/ 	.word	0xffffffff
	.align		4
        /*0008*/ 	.word	index@(_ZN7cutlass13device_kernelINS_4gemm6kernel13GemmUniversalIN4cute5tupleIJiiiiEEENS1_10collective13CollectiveMmaINS1_34MainloopSm90TmaGmmaWarpSpecializedILi7ENS5_IJNS4_1CILi2EEENSA_ILi4EEENSA_ILi1EEEEEENS1_35KernelTmaWarpSpecializedCooperativeEEENS5_IJNSA_ILi128EEESH_NSA_ILi32EEEEEENS_10tfloat32_tENS5_IJlSD_lEEESK_SL_NS4_8TiledMMAINS4_8MMA_AtomIJNS4_4SM904GMMA30MMA_64x128x8_F32TF32TF32_SS_TNILNSP_7ScaleInE1ELSR_1EEEEEENS4_6LayoutINS5_IJSB_SD_SD_EEENS5_IJSD_NSA_ILi0EEESW_EEEEENS5_IJNS4_10UnderscoreESZ_SZ_EEEEENS4_23SM90_TMA_LOAD_MULTICASTENS4_14ComposedLayoutINS4_7SwizzleILi3ELi4ELi3EEENS4_18smem_ptr_flag_bitsILi32EEENSU_INS5_IJNSA_ILi8EEESI_EEENS5_IJSI_SD_EEEEEEEvNS4_8identityES12_S1C_vS1D_EENS_8epilogue10collective6detail29Sm90TmaWarpSpecializedAdapterINS1G_15DefaultEpilogueISK_SL_SL_NS1F_6thread17LinearCombinationISK_Li1EffLNS1K_9ScaleType4KindE0ELNS_15FloatRoundStyleE2ESK_EENS1_15EpilogueDefaultEEEEEvvEEEEvNT_6ParamsE)
	.align		4
        /*000c*/ 	.word	index@(__assertfail)
	.align		4
        /*0010*/ 	.word	0x00000000
	.align		4
        /*0014*/ 	.word	0xfffffffe
	.align		4
        /*0018*/ 	.word	0x00000000
	.align		4
        /*001c*/ 	.word	0xfffffffd
	.align		4
        /*0020*/ 	.word	0x00000000
	.align		4
        /*0024*/ 	.word	0xfffffffc


//--------------------- .nv.constant4             --------------------------
	.section	.nv.constant4,"a",@progbits
	.align	8
	.align		8
.nv.constant4:
        /*0000*/ 	.dword	__assertfail
	.align		8
        /*0008*/ 	.dword	__unnamed_1
	.align		8
        /*0010*/ 	.dword	_ZN40_INTERNAL_f7aabb12_4_k_cu_5f11bc90_335134cuda3std3__45__cpo5beginE
	.align		8
        /*0018*/ 	.dword	_ZN40_INTERNAL_f7aabb12_4_k_cu_5f11bc90_335134cuda3std3__45__cpo3endE
	.align		8
        /*0020*/ 	.dword	_ZN40_INTERNAL_f7aabb12_4_k_cu_5f11bc90_335134cuda3std3__45__cpo6cbeginE
	.align		8
        /*0028*/ 	.dword	_ZN40_INTERNAL_f7aabb12_4_k_cu_5f11bc90_335134cuda3std3__45__cpo4cendE
	.align		8
        /*0030*/ 	.dword	_ZN40_INTERNAL_f7aabb12_4_k_cu_5f11bc90_335134cuda3std3__442_GLOBAL__N__f7aabb12_4_k_cu_5f11bc90_335136ignoreE
	.align		8
        /*0038*/ 	.dword	_ZN40_INTERNAL_f7aabb12_4_k_cu_5f11bc90_335134cuda3std3__419piecewise_constructE
	.align		8
        /*0040*/ 	.dword	_ZN40_INTERNAL_f7aabb12_4_k_cu_5f11bc90_335134cuda3std3__48in_placeE
	.align		8
        /*0048*/ 	.dword	_ZN40_INTERNAL_f7aabb12_4_k_cu_5f11bc90_335134cuda3std6ranges3__45__cpo4swapE
	.align		8
        /*0050*/ 	.dword	_ZN40_INTERNAL_f7aabb12_4_k_cu_5f11bc90_335134cuda3std6ranges3__45__cpo9iter_moveE
	.align		8
        /*0058*/ 	.dword	_ZN40_INTERNAL_f7aabb12_4_k_cu_5f11bc90_335134cute7productE
	.align		8
        /*0060*/ 	.dword	_ZN40_INTERNAL_f7aabb12_4_k_cu_5f11bc90_335134cute1_E
	.align		8
        /*0068*/ 	.dword	$str$22
	.align		8
        /*0070*/ 	.dword	$str$23


//--------------------- .text._ZN7cutlass13device_kernelINS_4gemm6kernel13GemmUniversalIN4cute5tupleIJiiiiEEENS1_10collective13CollectiveMmaINS1_34MainloopSm90TmaGmmaWarpSpecializedILi7ENS5_IJNS4_1CILi2EEENSA_ILi4EEENSA_ILi1EEEEEENS1_35KernelTmaWarpSpecializedCooperativeEEENS5_IJNSA_ILi128EEESH_NSA_ILi32EEEEEENS_10tfloat32_tENS5_IJlSD_lEEESK_SL_NS4_8TiledMMAINS4_8MMA_AtomIJNS4_4SM904GMMA30MMA_64x128x8_F32TF32TF32_SS_TNILNSP_7ScaleInE1ELSR_1EEEEEENS4_6LayoutINS5_IJSB_SD_SD_EEENS5_IJSD_NSA_ILi0EEESW_EEEEENS5_IJNS4_10UnderscoreESZ_SZ_EEEEENS4_23SM90_TMA_LOAD_MULTICASTENS4_14ComposedLayoutINS4_7SwizzleILi3ELi4ELi3EEENS4_18smem_ptr_flag_bitsILi32EEENSU_INS5_IJNSA_ILi8EEESI_EEENS5_IJSI_SD_EEEEEEEvNS4_8identityES12_S1C_vS1D_EENS_8epilogue10collective6detail29Sm90TmaWarpSpecializedAdapterINS1G_15DefaultEpilogueISK_SL_SL_NS1F_6thread17LinearCombinationISK_Li1EffLNS1K_9ScaleType4KindE0ELNS_15FloatRoundStyleE2ESK_EENS1_15EpilogueDefaultEEEEEvvEEEEvNT_6ParamsE --------------------------
	.section	.text._ZN7cutlass13device_kernelINS_4gemm6kernel13GemmUniversalIN4cute5tupleIJiiiiEEENS1_10collective13CollectiveMmaINS1_34MainloopSm90TmaGmmaWarpSpecializedILi7ENS5_IJNS4_1CILi2EEENSA_ILi4EEENSA_ILi1EEEEEENS1_35KernelTmaWarpSpecializedCooperativeEEENS5_IJNSA_ILi128EEESH_NSA_ILi32EEEEEENS_10tfloat32_tENS5_IJlSD_lEEESK_SL_NS4_8TiledMMAINS4_8MMA_AtomIJNS4_4SM904GMMA30MMA_64x128x8_F32TF32TF32_SS_TNILNSP_7ScaleInE1ELSR_1EEEEEENS4_6LayoutINS5_IJSB_SD_SD_EEENS5_IJSD_NSA_ILi0EEESW_EEEEENS5_IJNS4_10UnderscoreESZ_SZ_EEEEENS4_23SM90_TMA_LOAD_MULTICASTENS4_14ComposedLayoutINS4_7SwizzleILi3ELi4ELi3EEENS4_18smem_ptr_flag_bitsILi32EEENSU_INS5_IJNSA_ILi8EEESI_EEENS5_IJSI_SD_EEEEEEEvNS4_8identityES12_S1C_vS1D_EENS_8epilogue10collective6detail29Sm90TmaWarpSpecializedAdapterINS1G_15DefaultEpilogueISK_SL_SL_NS1F_6thread17LinearCombinationISK_Li1EffLNS1K_9ScaleType4KindE0ELNS_15FloatRoundStyleE2ESK_EENS1_15EpilogueDefaultEEEEEvvEEEEvNT_6ParamsE,"ax",@progbits
	.align	128
.text._ZN7cutlass13device_kernelINS_4gemm6kernel13GemmUniversalIN4cute5tupleIJiiiiEEENS1_10collective13CollectiveMmaINS1_34MainloopSm90TmaGmmaWarpSpecializedILi7ENS5_IJNS4_1CILi2EEENSA_ILi4EEENSA_ILi1EEEEEENS1_35KernelTmaWarpSpecializedCooperativeEEENS5_IJNSA_ILi128EEESH_NSA_ILi32EEEEEENS_10tfloat32_tENS5_IJlSD_lEEESK_SL_NS4_8TiledMMAINS4_8MMA_AtomIJNS4_4SM904GMMA30MMA_64x128x8_F32TF32TF32_SS_TNILNSP_7ScaleInE1ELSR_1EEEEEENS4_6LayoutINS5_IJSB_SD_SD_EEENS5_IJSD_NSA_ILi0EEESW_EEEEENS5_IJNS4_10UnderscoreESZ_SZ_EEEEENS4_23SM90_TMA_LOAD_MULTICASTENS4_14ComposedLayoutINS4_7SwizzleILi3ELi4ELi3EEENS4_18smem_ptr_flag_bitsILi32EEENSU_INS5_IJNSA_ILi8EEESI_EEENS5_IJSI_SD_EEEEEEEvNS4_8identityES12_S1C_vS1D_EENS_8epilogue10collective6detail29Sm90TmaWarpSpecializedAdapterINS1G_15DefaultEpilogueISK_SL_SL_NS1F_6thread17LinearCombinationISK_Li1EffLNS1K_9ScaleType4KindE0ELNS_15FloatRoundStyleE2ESK_EENS1_15EpilogueDefaultEEEEEvvEEEEvNT_6ParamsE:
        .type           _ZN7cutlass13device_kernelINS_4gemm6kernel13GemmUniversalIN4cute5tupleIJiiiiEEENS1_10collective13CollectiveMmaINS1_34MainloopSm90TmaGmmaWarpSpecializedILi7ENS5_IJNS4_1CILi2EEENSA_ILi4EEENSA_ILi1EEEEEENS1_35KernelTmaWarpSpecializedCooperativeEEENS5_IJNSA_ILi128EEESH_NSA_ILi32EEEEEENS_10tfloat32_tENS5_IJlSD_lEEESK_SL_NS4_8TiledMMAINS4_8MMA_AtomIJNS4_4SM904GMMA30MMA_64x128x8_F32TF32TF32_SS_TNILNSP_7ScaleInE1ELSR_1EEEEEENS4_6LayoutINS5_IJSB_SD_SD_EEENS5_IJSD_NSA_ILi0EEESW_EEEEENS5_IJNS4_10UnderscoreESZ_SZ_EEEEENS4_23SM90_TMA_LOAD_MULTICASTENS4_14ComposedLayoutINS4_7SwizzleILi3ELi4ELi3EEENS4_18smem_ptr_flag_bitsILi32EEENSU_INS5_IJNSA_ILi8EEESI_EEENS5_IJSI_SD_EEEEEEEvNS4_8identityES12_S1C_vS1D_EENS_8epilogue10collective6detail29Sm90TmaWarpSpecializedAdapterINS1G_15DefaultEpilogueISK_SL_SL_NS1F_6thread17LinearCombinationISK_Li1EffLNS1K_9ScaleType4KindE0ELNS_15FloatRoundStyleE2ESK_EENS1_15EpilogueDefaultEEEEEvvEEEEvNT_6ParamsE,@function
        .size           _ZN7cutlass13device_kernelINS_4gemm6kernel13GemmUniversalIN4cute5tupleIJiiiiEEENS1_10collective13CollectiveMmaINS1_34MainloopSm90TmaGmmaWarpSpecializedILi7ENS5_IJNS4_1CILi2EEENSA_ILi4EEENSA_ILi1EEEEEENS1_35KernelTmaWarpSpecializedCooperativeEEENS5_IJNSA_ILi128EEESH_NSA_ILi32EEEEEENS_10tfloat32_tENS5_IJlSD_lEEESK_SL_NS4_8TiledMMAINS4_8MMA_AtomIJNS4_4SM904GMMA30MMA_64x128x8_F32TF32TF32_SS_TNILNSP_7ScaleInE1ELSR_1EEEEEENS4_6LayoutINS5_IJSB_SD_SD_EEENS5_IJSD_NSA_ILi0EEESW_EEEEENS5_IJNS4_10UnderscoreESZ_SZ_EEEEENS4_23SM90_TMA_LOAD_MULTICASTENS4_14ComposedLayoutINS4_7SwizzleILi3ELi4ELi3EEENS4_18smem_ptr_flag_bitsILi32EEENSU_INS5_IJNSA_ILi8EEESI_EEENS5_IJSI_SD_EEEEEEEvNS4_8identityES12_S1C_vS1D_EENS_8epilogue10collective6detail29Sm90TmaWarpSpecializedAdapterINS1G_15DefaultEpilogueISK_SL_SL_NS1F_6thread17LinearCombinationISK_Li1EffLNS1K_9ScaleType4KindE0ELNS_15FloatRoundStyleE2ESK_EENS1_15EpilogueDefaultEEEEEvvEEEEvNT_6ParamsE,(.L_x_205 - _ZN7cutlass13device_kernelINS_4gemm6kernel13GemmUniversalIN4cute5tupleIJiiiiEEENS1_10collective13CollectiveMmaINS1_34MainloopSm90TmaGmmaWarpSpecializedILi7ENS5_IJNS4_1CILi2EEENSA_ILi4EEENSA_ILi1EEEEEENS1_35KernelTmaWarpSpecializedCooperativeEEENS5_IJNSA_ILi128EEESH_NSA_ILi32EEEEEENS_10tfloat32_tENS5_IJlSD_lEEESK_SL_NS4_8TiledMMAINS4_8MMA_AtomIJNS4_4SM904GMMA30MMA_64x128x8_F32TF32TF32_SS_TNILNSP_7ScaleInE1ELSR_1EEEEEENS4_6LayoutINS5_IJSB_SD_SD_EEENS5_IJSD_NSA_ILi0EEESW_EEEEENS5_IJNS4_10UnderscoreESZ_SZ_EEEEENS4_23SM90_TMA_LOAD_MULTICASTENS4_14ComposedLayoutINS4_7SwizzleILi3ELi4ELi3EEENS4_18smem_ptr_flag_bitsILi32EEENSU_INS5_IJNSA_ILi8EEESI_EEENS5_IJSI_SD_EEEEEEEvNS4_8identityES12_S1C_vS1D_EENS_8epilogue10collective6detail29Sm90TmaWarpSpecializedAdapterINS1G_15DefaultEpilogueISK_SL_SL_NS1F_6thread17LinearCombinationISK_Li1EffLNS1K_9ScaleType4KindE0ELNS_15FloatRoundStyleE2ESK_EENS1_15EpilogueDefaultEEEEEvvEEEEvNT_6ParamsE)
        .other          _ZN7cutlass13device_kernelINS_4gemm6kernel13GemmUniversalIN4cute5tupleIJiiiiEEENS1_10collective13CollectiveMmaINS1_34MainloopSm90TmaGmmaWarpSpecializedILi7ENS5_IJNS4_1CILi2EEENSA_ILi4EEENSA_ILi1EEEEEENS1_35KernelTmaWarpSpecializedCooperativeEEENS5_IJNSA_ILi128EEESH_NSA_ILi32EEEEEENS_10tfloat32_tENS5_IJlSD_lEEESK_SL_NS4_8TiledMMAINS4_8MMA_AtomIJNS4_4SM904GMMA30MMA_64x128x8_F32TF32TF32_SS_TNILNSP_7ScaleInE1ELSR_1EEEEEENS4_6LayoutINS5_IJSB_SD_SD_EEENS5_IJSD_NSA_ILi0EEESW_EEEEENS5_IJNS4_10UnderscoreESZ_SZ_EEEEENS4_23SM90_TMA_LOAD_MULTICASTENS4_14ComposedLayoutINS4_7SwizzleILi3ELi4ELi3EEENS4_18smem_ptr_flag_bitsILi32EEENSU_INS5_IJNSA_ILi8EEESI_EEENS5_IJSI_SD_EEEEEEEvNS4_8identityES12_S1C_vS1D_EENS_8epilogue10collective6detail29Sm90TmaWarpSpecializedAdapterINS1G_15DefaultEpilogueISK_SL_SL_NS1F_6thread17LinearCombinationISK_Li1EffLNS1K_9ScaleType4KindE0ELNS_15FloatRoundStyleE2ESK_EENS1_15EpilogueDefaultEEEEEvvEEEEvNT_6ParamsE,@"STO_CUDA_ENTRY STV_DEFAULT"
_ZN7cutlass13device_kernelINS_4gemm6kernel13GemmUniversalIN4cute5tupleIJiiiiEEENS1_10collective13CollectiveMmaINS1_34MainloopSm90TmaGmmaWarpSpecializedILi7ENS5_IJNS4_1CILi2EEENSA_ILi4EEENSA_ILi1EEEEEENS1_35KernelTmaWarpSpecializedCooperativeEEENS5_IJNSA_ILi128EEESH_NSA_ILi32EEEEEENS_10tfloat32_tENS5_IJlSD_lEEESK_SL_NS4_8TiledMMAINS4_8MMA_AtomIJNS4_4SM904GMMA30MMA_64x128x8_F32TF32TF32_SS_TNILNSP_7ScaleInE1ELSR_1EEEEEENS4_6LayoutINS5_IJSB_SD_SD_EEENS5_IJSD_NSA_ILi0EEESW_EEEEENS5_IJNS4_10UnderscoreESZ_SZ_EEEEENS4_23SM90_TMA_LOAD_MULTICASTENS4_14ComposedLayoutINS4_7SwizzleILi3ELi4ELi3EEENS4_18smem_ptr_flag_bitsILi32EEENSU_INS5_IJNSA_ILi8EEESI_EEENS5_IJSI_SD_EEEEEEEvNS4_8identityES12_S1C_vS1D_EENS_8epilogue10collective6detail29Sm90TmaWarpSpecializedAdapterINS1G_15DefaultEpilogueISK_SL_SL_NS1F_6thread17LinearCombinationISK_Li1EffLNS1K_9ScaleType4KindE0ELNS_15FloatRoundStyleE2ESK_EENS1_15EpilogueDefaultEEEEEvvEEEEvNT_6ParamsE:
[----:B------:R-:W0:Y:S01]  /*0000*/  LDC R1, c[0x0][0x28] ;  /* 0x00000a00ff017b82 */ /* 0x000e220000000800 */
[----:B------:R-:W1:Y:S01]  /*0010*/  S2R R95, SR_TID.X ;  /* 0x00000000005f7919 */ /* 0x000e620000002100 */
[----:B------:R-:W-:Y:S01]  /*0020*/  ELECT P0, URZ, PT ;  /* 0x00000000003f782f */ /* 0x000fe20003800000 */
[----:B------:R-:W-:Y:S01]  /*0030*/  BSSY B0, `(.L_x_0) ;  /* 0x000000f000007945 */ /* 0x000fe20003800000 */
[--C-:B-1----:R-:W-:Y:S02]  /*0040*/  SHF.R.U32.HI R0, RZ, 0x5, R95.reuse ;  /* 0x00000005ff007819 */ /* 0x102fe4000001165f */
[----:B------:R-:W-:-:S03]  /*0050*/  SHF.R.U32.HI R7, RZ, 0x7, R95 ;  /* 0x00000007ff077819 */ /* 0x000fc6000001165f */
[----:B------:R-:W1:Y:S04]  /*0060*/  SHFL.IDX PT, R3, R0, RZ, 0x1f ;  /* 0x00001fff00037589 */ /* 0x000e6800000e0000 */
[----:B------:R2:W3:Y:S01]  /*0070*/  SHFL.IDX PT, R2, R7, RZ, 0x1f ;  /* 0x00001fff07027589 */ /* 0x0004e200000e0000 */
[----:B-1----:R-:W-:-:S13]  /*0080*/  ISETP.NE.OR P0, PT, R3, RZ, !P0 ;  /* 0x000000ff0300720c */ /* 0x002fda0004705670 */
[----:B0-23--:R-:W-:Y:S05]  /*0090*/  @P0 BRA `(.L_x_1) ;  /* 0x0000000000200947 */ /* 0x00dfea0003800000 */
[----:B------:R-:W-:Y:S02]  /*00a0*/  ULDC.64 UR4, c[0x0][0x198] ;  /* 0x0000660000047ab9 */ /* 0x000fe40000000a00 */
[----:B------:R-:W-:Y:S02]  /*00b0*/  UIADD3 UR6, UP0, UR4, 0xf0, URZ ;  /* 0x000000f004067890 */ /* 0x000fe4000ff1e03f */
[----:B------:R-:W-:Y:S02]  /*00c0*/  UIADD3 UR4, UP1, UR4, 0x1f0, URZ ;  /* 0x000001f004047890 */ /* 0x000fe4000ff3e03f */
[----:B------:R-:W-:Y:S02]  /*00d0*/  UIADD3.X UR7, URZ, UR5, URZ, UP0, !UPT ;  /* 0x000000053f077290 */ /* 0x000fe400087fe43f */
[----:B------:R-:W-:-:S07]  /*00e0*/  UIADD3.X UR5, URZ, UR5, URZ, UP1, !UPT ;  /* 0x000000053f057290 */ /* 0x000fce0008ffe43f */
[----:B------:R0:W-:Y:S02]  /*00f0*/  UTMACCTL.PF [UR6] ;  /* 0x00000000060079b9 */ /* 0x0001e40008040000 */
[----:B------:R0:W-:Y:S02]  /*0100*/  UTMACCTL.PF [UR4] ;  /* 0x00000000040079b9 */ /* 0x0001e40008040000 */
[----:B0-----:R-:W-:Y:S01]  /*0110*/  NOP ;  /* 0x0000000000007918 */ /* 0x001fe20000000000 */
.L_x_1:
[----:B------:R-:W-:Y:S05]  /*0120*/  BSYNC B0 ;  /* 0x0000000000007941 */ /* 0x000fea0003800000 */
.L_x_0:
[----:B------:R-:W0:Y:S02]  /*0130*/  SHFL.IDX PT, R5, R0, RZ, 0x1f ;  /* 0x00001fff00057589 */ /* 0x000e2400000e0000 */
[----:B0-----:R-:W-:-:S13]  /*0140*/  ISETP.NE.AND P0, PT, R5, RZ, PT ;  /* 0x000000ff0500720c */ /* 0x001fda0003f05270 */
[----:B------:R-:W-:Y:S05]  /*0150*/  @P0 BRA `(.L_x_2) ;  /* 0x0000000000700947 */ /* 0x000fea0003800000 */
[----:B------:R-:W0:Y:S01]  /*0160*/  S2UR UR8, SR_CgaCtaId ;  /* 0x00000000000879c3 */ /* 0x000e220000008800 */
[----:B------:R-:W-:Y:S01]  /*0170*/  UMOV UR4, 0x400 ;  /* 0x0000040000047882 */ /* 0x000fe20000000000 */
[----:B------:R-:W-:Y:S01]  /*0180*/  UMOV UR5, 0x1 ;  /* 0x0000000100057882 */ /* 0x000fe20000000000 */
[----:B------:R-:W-:Y:S01]  /*0190*/  UMOV UR6, 0xa ;  /* 0x0000000a00067882 */ /* 0x000fe20000000000 */
[----:B------:R-:W-:Y:S01]  /*01a0*/  ELECT P0, URZ, PT ;  /* 0x00000000003f782f */ /* 0x000fe20003800000 */
[----:B------:R-:W-:-:S04]  /*01b0*/  UIADD3 UR6, -UR6, 0x100000, URZ ;  /* 0x0010000006067890 */ /* 0x000fc8000fffe13f */
[----:B------:R-:W-:Y:S02]  /*01c0*/  USHF.L.U32 UR7, UR6, 0xb, URZ ;  /* 0x0000000b06077899 */ /* 0x000fe4000800063f */
[----:B------:R-:W-:Y:S02]  /*01d0*/  USHF.L.U32 UR6, UR6, 0x1, URZ ;  /* 0x0000000106067899 */ /* 0x000fe4000800063f */
[----:B0-----:R-:W-:Y:S02]  /*01e0*/  ULEA UR8, UR8, UR4, 0x18 ;  /* 0x0000000408087291 */ /* 0x001fe4000f8ec03f */
[----:B------:R-:W-:-:S04]  /*01f0*/  UIADD3 UR4, -UR5, 0x100000, URZ ;  /* 0x0010000005047890 */ /* 0x000fc8000fffe13f */
[----:B------:R-:W-:Y:S02]  /*0200*/  USHF.L.U32 UR5, UR4, 0xb, URZ ;  /* 0x0000000b04057899 */ /* 0x000fe4000800063f */
[----:B------:R-:W-:Y:S01]  /*0210*/  USHF.L.U32 UR4, UR4, 0x1, URZ ;  /* 0x0000000104047899 */ /* 0x000fe2000800063f */
[----:B------:R-:W0:Y:S11]  /*0220*/  FENCE.VIEW.ASYNC.S ;  /* 0x00000000000073c6 */ /* 0x000e360000000000 */
[----:B0-----:R0:W1:Y:S01]  /*0230*/  SYNCS.EXCH.64 URZ, [UR8], UR4 ;  /* 0x00000004083f75b2 */ /* 0x0010620008000100 */
[----:B------:R0:W2:Y:S01]  /*0240*/  SYNCS.EXCH.64 URZ, [UR8+0x38], UR6 ;  /* 0x00003806083f75b2 */ /* 0x0000a20008000100 */
[----:B------:R0:W3:Y:S01]  /*0250*/  SYNCS.EXCH.64 URZ, [UR8+0x8], UR4 ;  /* 0x00000804083f75b2 */ /* 0x0000e20008000100 */
[----:B------:R0:W4:Y:S01]  /*0260*/  SYNCS.EXCH.64 URZ, [UR8+0x40], UR6 ;  /* 0x00004006083f75b2 */ /* 0x0001220008000100 */
[----:B------:R0:W0:Y:S01]  /*0270*/  SYNCS.EXCH.64 URZ, [UR8+0x10], UR4 ;  /* 0x00001004083f75b2 */ /* 0x0000220008000100 */
        /* <DEDUP_REMOVED lines=9> */
[----:B------:R-:W-:Y:S01]  /*0310*/  NOP ;  /* 0x0000000000007918 */ /* 0x000fe20000000000 */
.L_x_2:
[----:B------:R-:W-:Y:S01]  /*0320*/  SHF.R.S32.HI R4, RZ, 0x1f, R95 ;  /* 0x0000001fff047819 */ /* 0x000fe2000001145f */
[----:B------:R-:W5:Y:S01]  /*0330*/  SHFL.IDX PT, R0, R0, RZ, 0x1f ;  /* 0x00001fff00007589 */ /* 0x000f6200000e0000 */
[----:B0-----:R-:W0:Y:S01]  /*0340*/  S2UR UR8, SR_CTAID.X ;  /* 0x00000000000879c3 */ /* 0x001e220000002500 */
[----:B------:R-:W-:Y:S02]  /*0350*/  ELECT P0, URZ, PT ;  /* 0x00000000003f782f */ /* 0x000fe40003800000 */
[----:B------:R-:W-:Y:S01]  /*0360*/  LEA.HI R4, R4, R95, RZ, 0x7 ;  /* 0x0000005f04047211 */ /* 0x000fe200078f38ff */
[----:B------:R-:W-:Y:S01]  /*0370*/  ULDC UR4, c[0x0][0x150] ;  /* 0x0000540000047ab9 */ /* 0x000fe20000000800 */
[----:B------:R-:W-:Y:S01]  /*0380*/  SHF.R.S32.HI R6, RZ, 0x1f, R5 ;  /* 0x0000001fff067819 */ /* 0x000fe20000011405 */
[----:B------:R-:W-:Y:S01]  /*0390*/  NOP ;  /* 0x0000000000007918 */ /* 0x000fe20000000000 */
[----:B------:R-:W-:Y:S01]  /*03a0*/  LOP3.LUT R4, R4, 0xffffff80, RZ, 0xc0, !PT ;  /* 0xffffff8004047812 */ /* 0x000fe200078ec0ff */
[----:B------:R-:W-:Y:S01]  /*03b0*/  NOP ;  /* 0x0000000000007918 */ /* 0x000fe20000000000 */
[----:B------:R-:W-:Y:S01]  /*03c0*/  LEA.HI R6, R6, R5, RZ, 0x2 ;  /* 0x0000000506067211 */ /* 0x000fe200078f10ff */
[----:B------:R-:W1:Y:S01]  /*03d0*/  LDC R11, c[0x0][0x144] ;  /* 0x00005100ff0b7b82 */ /* 0x000e620000000800 */
[----:B------:R-:W-:Y:S01]  /*03e0*/  IMAD.MOV.U32 R22, RZ, RZ, 0x1 ;  /* 0x00000001ff167424 */ /* 0x000fe200078e00ff */
[----:B------:R-:W-:Y:S01]  /*03f0*/  ISETP.NE.AND P3, PT, R2, RZ, PT ;  /* 0x000000ff0200720c */ /* 0x000fe20003f65270 */
[----:B------:R-:W-:Y:S01]  /*0400*/  IMAD.IADD R8, R95, 0x1, -R4 ;  /* 0x000000015f087824 */ /* 0x000fe200078e0a04 */
[----:B------:R-:W-:Y:S01]  /*0410*/  LOP3.LUT R6, R6, 0x3ffffffc, RZ, 0xc0, !PT ;  /* 0x3ffffffc06067812 */ /* 0x000fe200078ec0ff */
[----:B------:R-:W2:Y:S03]  /*0420*/  S2R R4, SR_CTAID.Y ;  /* 0x0000000000047919 */ /* 0x000ea60000002600 */
[----:B------:R-:W-:Y:S01]  /*0430*/  SHF.R.S32.HI R9, RZ, 0x1f, R8 ;  /* 0x0000001fff097819 */ /* 0x000fe20000011408 */
[----:B------:R-:W-:Y:S01]  /*0440*/  IMAD.IADD R6, R5, 0x1, -R6 ;  /* 0x0000000105067824 */ /* 0x000fe200078e0a06 */
[----:B------:R-:W3:Y:S02]  /*0450*/  LDC R13, c[0x0][0x140] ;  /* 0x00005000ff0d7b82 */ /* 0x000ee40000000800 */
[----:B------:R-:W-:-:S02]  /*0460*/  LEA.HI R9, R9, R8, RZ, 0x3 ;  /* 0x0000000809097211 */ /* 0x000fc400078f18ff */
[----:B-----5:R-:W-:Y:S02]  /*0470*/  ISETP.NE.OR P0, PT, R0, RZ, !P0 ;  /* 0x000000ff0000720c */ /* 0x020fe40004705670 */
[--C-:B------:R-:W-:Y:S02]  /*0480*/  SHF.R.S32.HI R0, RZ, 0x3, R9.reuse ;  /* 0x00000003ff007819 */ /* 0x100fe40000011409 */
[----:B0-----:R-:W-:Y:S02]  /*0490*/  I2FP.F32.U32 R10, UR8 ;  /* 0x00000008000a7c45 */ /* 0x001fe40008201000 */
[----:B------:R-:W-:-:S03]  /*04a0*/  SHF.R.S32.HI R9, RZ, 0x1f, R9 ;  /* 0x0000001fff097819 */ /* 0x000fc60000011409 */
[----:B------:R-:W-:Y:S01]  /*04b0*/  FMUL R10, R10, UR4 ;  /* 0x000000040a0a7c20 */ /* 0x000fe20008400000 */
[----:B------:R-:W-:Y:S01]  /*04c0*/  LEA.HI R9, R9, R0, RZ, 0x2 ;  /* 0x0000000009097211 */ /* 0x000fe200078f10ff */
[----:B------:R-:W-:Y:S02]  /*04d0*/  ULDC UR4, c[0x0][0x154] ;  /* 0x0000550000047ab9 */ /* 0x000fe40000000800 */
[----:B------:R-:W-:Y:S01]  /*04e0*/  VOTEU.ALL UP0, P0 ;  /* 0x00000000003f7886 */ /* 0x000fe20000000000 */
[----:B------:R-:W-:Y:S01]  /*04f0*/  LOP3.LUT R9, R9, 0xfffffffc, RZ, 0xc0, !PT ;  /* 0xfffffffc09097812 */ /* 0x000fe200078ec0ff */
[----:B------:R-:W0:Y:S01]  /*0500*/  F2I.U32.TRUNC.NTZ R10, R10 ;  /* 0x0000000a000a7305 */ /* 0x000e22000020f000 */
[----:B------:R-:W-:Y:S02]  /*0510*/  VOTEU.ALL UP1, P0 ;  /* 0x00000000003f7886 */ /* 0x000fe40000020000 */
[----:B------:R-:W5:Y:S01]  /*0520*/  @!UP0 S2UR UR7, SR_CgaCtaId ;  /* 0x00000000000789c3 */ /* 0x000f620000008800 */
[----:B------:R-:W-:Y:S01]  /*0530*/  IMAD.IADD R9, R0, 0x1, -R9 ;  /* 0x0000000100097824 */ /* 0x000fe200078e0a09 */
[----:B------:R-:W-:Y:S01]  /*0540*/  SHF.R.S32.HI R0, RZ, 0x1f, R3 ;  /* 0x0000001fff007819 */ /* 0x000fe20000011403 */
[----:B------:R-:W-:Y:S01]  /*0550*/  @!UP0 UMOV UR6, 0x400 ;  /* 0x0000040000068882 */ /* 0x000fe20000000000 */
[----:B---3--:R-:W-:Y:S01]  /*0560*/  ISETP.EQ.U32.AND P2, PT, R13, 0x1, PT ;  /* 0x000000010d00780c */ /* 0x008fe20003f42070 */
[----:B------:R-:W-:Y:S01]  /*0570*/  IMAD R19, R6, 0x4, R9 ;  /* 0x0000000406137824 */ /* 0x000fe200078e0209 */
[----:B--2---:R-:W-:-:S02]  /*0580*/  I2FP.F32.U32 R12, R4 ;  /* 0x00000004000c7245 */ /* 0x004fc40000201000 */
[----:B------:R-:W2:Y:S01]  /*0590*/  LDC R9, c[0x0][0x148] ;  /* 0x00005200ff097b82 */ /* 0x000ea20000000800 */
[----:B------:R-:W-:Y:S02]  /*05a0*/  LEA.HI R0, R0, R3, RZ, 0x2 ;  /* 0x0000000300007211 */ /* 0x000fe400078f10ff */
[----:B------:R-:W-:Y:S01]  /*05b0*/  LEA.HI R6, R19, R19, RZ, 0x1 ;  /* 0x0000001313067211 */ /* 0x000fe200078f08ff */
[----:B0-----:R-:W-:Y:S02]  /*05c0*/  IMAD.MOV R14, RZ, RZ, -R10 ;  /* 0x000000ffff0e7224 */ /* 0x001fe400078e0a0a */
[----:B------:R-:W-:Y:S01]  /*05d0*/  FMUL R12, R12, UR4 ;  /* 0x000000040c0c7c20 */ /* 0x000fe20008400000 */
[----:B------:R-:W-:Y:S01]  /*05e0*/  LOP3.LUT R0, R0, 0xfffffffc, RZ, 0xc0, !PT ;  /* 0xfffffffc00007812 */ /* 0x000fe200078ec0ff */
[----:B------:R-:W-:Y:S01]  /*05f0*/  UMOV UR4, 0x20 ;  /* 0x0000002000047882 */ /* 0x000fe20000000000 */
[----:B------:R-:W-:Y:S01]  /*0600*/  LOP3.LUT R10, R6, 0xfffffffe, RZ, 0xc0, !PT ;  /* 0xfffffffe060a7812 */ /* 0x000fe200078ec0ff */
[----:B-1----:R-:W-:Y:S01]  /*0610*/  IMAD R6, R11, R14, UR8 ;  /* 0x000000080b067e24 */ /* 0x002fe2000f8e020e */
[----:B------:R-:W-:-:S04]  /*0620*/  @!UP0 UIADD3 UR4, -UR4, 0x100000, URZ ;  /* 0x0010000004048890 */ /* 0x000fc8000fffe13f */
[----:B------:R-:W-:Y:S02]  /*0630*/  @!UP0 USHF.L.U32 UR5, UR4, 0xb, URZ ;  /* 0x0000000b04058899 */ /* 0x000fe4000800063f */
[----:B------:R-:W-:Y:S01]  /*0640*/  @!UP0 USHF.L.U32 UR4, UR4, 0x1, URZ ;  /* 0x0000000104048899 */ /* 0x000fe2000800063f */
[----:B------:R-:W0:Y:S01]  /*0650*/  F2I.U32.TRUNC.NTZ R12, R12 ;  /* 0x0000000c000c7305 */ /* 0x000e22000020f000 */
[----:B------:R-:W-:Y:S02]  /*0660*/  IMAD.IADD R3, R3, 0x1, -R0 ;  /* 0x0000000103037824 */ /* 0x000fe400078e0a00 */
[C---:B------:R-:W-:Y:S02]  /*0670*/  IMAD.IADD R11, R19.reuse, 0x1, -R10 ;  /* 0x00000001130b7824 */ /* 0x040fe400078e0a0a */
[----:B------:R-:W-:Y:S01]  /*0680*/  IMAD.SHL.U32 R10, R19, 0x4, RZ ;  /* 0x00000004130a7824 */ /* 0x000fe200078e00ff */
[----:B-----5:R-:W-:Y:S01]  /*0690*/  @!UP0 ULEA UR6, UR7, UR6, 0x18 ;  /* 0x0000000607068291 */ /* 0x020fe2000f8ec03f */
[----:B------:R-:W-:Y:S01]  /*06a0*/  ISETP.NE.AND P1, PT, R3, 0x3, PT ;  /* 0x000000030300780c */ /* 0x000fe20003f25270 */
[----:B------:R-:W-:Y:S01]  /*06b0*/  VOTEU.ALL UP0, P0 ;  /* 0x00000000003f7886 */ /* 0x000fe20000000000 */
[----:B------:R-:W-:-:S02]  /*06c0*/  ISETP.NE.AND P4, PT, R11, R6, PT ;  /* 0x000000060b00720c */ /* 0x000fc40003f85270 */
[----:B------:R-:W-:Y:S02]  /*06d0*/  LOP3.LUT R19, R19, 0xc, R10, 0x78, !PT ;  /* 0x0000000c13137812 */ /* 0x000fe400078e780a */
[----:B------:R-:W-:Y:S01]  /*06e0*/  LOP3.LUT P0, RZ, R8, 0x7, RZ, 0xc0, !PT ;  /* 0x0000000708ff7812 */ /* 0x000fe2000780c0ff */
[C---:B------:R-:W-:Y:S01]  /*06f0*/  VIADD R8, R2.reuse, 0xffffffff ;  /* 0xffffffff02087836 */ /* 0x040fe20000000000 */
[----:B------:R-:W-:Y:S01]  /*0700*/  ISETP.EQ.OR P1, PT, R3, RZ, !P1 ;  /* 0x000000ff0300720c */ /* 0x000fe20004f22670 */
[----:B0-----:R-:W-:Y:S01]  /*0710*/  IMAD.MOV R23, RZ, RZ, -R12 ;  /* 0x000000ffff177224 */ /* 0x001fe200078e0a0c */
[----:B------:R-:W-:Y:S01]  /*0720*/  ISETP.LT.U32.AND P0, PT, R19, 0x8, !P0 ;  /* 0x000000081300780c */ /* 0x000fe20004701070 */
[----:B------:R-:W0:Y:S02]  /*0730*/  FENCE.VIEW.ASYNC.S ;  /* 0x00000000000073c6 */ /* 0x000e240000000000 */
[----:B0-----:R0:W1:Y:S01]  /*0740*/  @!UP0 SYNCS.EXCH.64 URZ, [UR6+0x80], UR4 ;  /* 0x00008004063f85b2 */ /* 0x0010620008000100 */
[----:B------:R-:W-:Y:S01]  /*0750*/  ISETP.EQ.AND P1, PT, R2, RZ, P1 ;  /* 0x000000ff0200720c */ /* 0x000fe20000f22270 */
[----:B--2---:R-:W-:Y:S01]  /*0760*/  IMAD R11, R9, R23, R4 ;  /* 0x00000017090b7224 */ /* 0x004fe200078e0204 */
[----:B------:R-:W-:-:S02]  /*0770*/  ISETP.GE.U32.AND P6, PT, R8, 0x2, PT ;  /* 0x000000020800780c */ /* 0x000fc40003fc6070 */
[----:B------:R-:W-:Y:S02]  /*0780*/  @P4 LEA.HI R0, R19, R19, RZ, 0x1 ;  /* 0x0000001313004211 */ /* 0x000fe400078f08ff */
[----:B------:R-:W-:Y:S02]  /*0790*/  SEL R18, RZ, 0x1, !P1 ;  /* 0x00000001ff127807 */ /* 0x000fe40004800000 */
[----:B------:R-:W-:Y:S02]  /*07a0*/  @P4 SHF.R.S32.HI R0, RZ, 0x1, R0 ;  /* 0x00000001ff004819 */ /* 0x000fe40000011400 */
[----:B------:R-:W-:Y:S02]  /*07b0*/  SEL R18, R18, 0x2, P6 ;  /* 0x0000000212127807 */ /* 0x000fe40003000000 */
[----:B------:R-:W-:Y:S02]  /*07c0*/  @P4 ISETP.NE.AND P5, PT, R0, R11, PT ;  /* 0x0000000b0000420c */ /* 0x000fe40003fa5270 */
[----:B------:R-:W-:Y:S01]  /*07d0*/  SEL R11, RZ, 0x1, !P0 ;  /* 0x00000001ff0b7807 */ /* 0x000fe20004000000 */
[----:B------:R0:W2:Y:S01]  /*07e0*/  @!UP1 SYNCS.EXCH.64 URZ, [UR6+0x88], UR4 ;  /* 0x00008804063f95b2 */ /* 0x0000a20008000100 */
[----:B------:R-:W-:Y:S01]  /*07f0*/  @P4 SEL R22, RZ, 0x1, P5 ;  /* 0x00000001ff164807 */ /* 0x000fe20002800000 */
[----:B------:R-:W-:Y:S01]  /*0800*/  NOP ;  /* 0x0000000000007918 */ /* 0x000fe20000000000 */
[----:B------:R-:W-:-:S02]  /*0810*/  LOP3.LUT R0, R95, 0x7f, RZ, 0xc0, !PT ;  /* 0x0000007f5f007812 */ /* 0x000fc400078ec0ff */
[----:B------:R-:W-:Y:S01]  /*0820*/  LOP3.LUT R22, R22, R11, RZ, 0xc0, !PT ;  /* 0x0000000b16167212 */ /* 0x000fe200078ec0ff */
[----:B01----:R-:W-:Y:S06]  /*0830*/  @!P2 BRA `(.L_x_3) ;  /* 0x000000000008a947 */ /* 0x003fec0003800000 */
[----:B--2-4-:R-:W-:Y:S01]  /*0840*/  UCGABAR_ARV ;  /* 0x00000000000079c7 */ /* 0x014fe20008000000 */
[----:B------:R-:W-:Y:S05]  /*0850*/  BRA `(.L_x_4) ;  /* 0x0000000000047947 */ /* 0x000fea0003800000 */
.L_x_3:
[----:B--2-4-:R-:W-:Y:S01]  /*0860*/  NOP ;  /* 0x0000000000007918 */ /* 0x014fe20000000000 */
.L_x_4:
[----:B------:R-:W0:Y:S01]  /*0870*/  LDC R2, c[0x0][0x65c] ;  /* 0x00019700ff027b82 */ /* 0x000e220000000800 */
[----:B------:R-:W-:Y:S02]  /*0880*/  IMAD.U32 R10, RZ, RZ, UR8 ;  /* 0x00000008ff0a7e24 */ /* 0x000fe4000f8e00ff */
[----:B------:R-:W-:Y:S01]  /*0890*/  IMAD.MOV.U32 R11, RZ, RZ, RZ ;  /* 0x000000ffff0b7224 */ /* 0x000fe200078e00ff */
[----:B0-----:R-:W-:-:S04]  /*08a0*/  ISETP.NE.AND P1, PT, R2, 0x1, PT ;  /* 0x000000010200780c */ /* 0x001fc80003f25270 */
[----:B------:R-:W-:-:S09]  /*08b0*/  P2R R5, PR, RZ, 0x2 ;  /* 0x00000002ff057803 */ /* 0x000fd20000000000 */
[----:B------:R-:W0:Y:S01]  /*08c0*/  @P1 LDC R17, c[0x0][0x10] ;  /* 0x00000400ff111b82 */ /* 0x000e220000000800 */
[----:B------:R-:W-:Y:S02]  /*08d0*/  @P1 IMAD.MOV.U32 R5, RZ, RZ, RZ ;  /* 0x000000ffff051224 */ /* 0x000fe400078e00ff */
[----:B------:R-:W-:-:S05]  /*08e0*/  @P1 IMAD.MOV.U32 R15, RZ, RZ, RZ ;  /* 0x000000ffff0f1224 */ /* 0x000fca00078e00ff */
[----:B------:R-:W1:Y:S01]  /*08f0*/  @!P1 LDC R13, c[0x0][0xc] ;  /* 0x00000300ff0d9b82 */ /* 0x000e620000000800 */
[----:B------:R-:W-:Y:S01]  /*0900*/  ULDC UR4, c[0x0][0xc] ;  /* 0x0000030000047ab9 */ /* 0x000fe20000000800 */
[----:B------:R-:W-:Y:S01]  /*0910*/  ULDC UR5, c[0x0][0x10] ;  /* 0x0000040000057ab9 */ /* 0x000fe20000000800 */
[----:B------:R-:W-:Y:S01]  /*0920*/  ULDC UR6, c[0x0][0x14] ;  /* 0x0000050000067ab9 */ /* 0x000fe20000000800 */
[----:B------:R-:W-:-:S04]  /*0930*/  UIMAD.WIDE.U32 UR4, UR4, UR5, URZ ;  /* 0x00000005040472a5 */ /* 0x000fc8000f8e003f */
[----:B------:R-:W-:Y:S02]  /*0940*/  UIMAD.WIDE.U32 UR36, UR4, UR6, URZ ;  /* 0x00000006042472a5 */ /* 0x000fe4000f8e003f */
[----:B------:R-:W-:-:S04]  /*0950*/  UIMAD UR42, UR5, UR6, URZ ;  /* 0x00000006052a72a4 */ /* 0x000fc8000f8e023f */
[----:B------:R-:W-:Y:S01]  /*0960*/  UIADD3 UR42, UR37, UR42, URZ ;  /* 0x0000002a252a7290 */ /* 0x000fe2000fffe03f */
[----:B0-----:R-:W-:-:S04]  /*0970*/  @P1 IMAD.WIDE.U32 R16, R17, UR8, R4 ;  /* 0x0000000811101c25 */ /* 0x001fc8000f8e0004 */
[----:B------:R-:W-:Y:S02]  /*0980*/  @P1 IMAD.IADD R17, R17, 0x1, R15 ;  /* 0x0000000111111824 */ /* 0x000fe400078e020f */
[----:B-1----:R-:W-:-:S04]  /*0990*/  @!P1 IMAD.WIDE.U32 R10, R4, R13, R10 ;  /* 0x0000000d040a9225 */ /* 0x002fc800078e000a */
[----:B------:R-:W-:Y:S02]  /*09a0*/  @!P1 IMAD.MOV.U32 R16, RZ, RZ, R10 ;  /* 0x000000ffff109224 */ /* 0x000fe400078e000a */
[----:B------:R-:W-:Y:S01]  /*09b0*/  @!P1 IMAD.MOV.U32 R17, RZ, RZ, R11 ;  /* 0x000000ffff119224 */ /* 0x000fe200078e000b */
[----:B------:R-:W-:Y:S06]  /*09c0*/  @!P2 BRA `(.L_x_5) ;  /* 0x00000000000ca947 */ /* 0x000fec0003800000 */
[----:B------:R-:W-:Y:S01]  /*09d0*/  UCGABAR_WAIT ;  /* 0x0000000000007dc7 */ /* 0x000fe20008000000 */
[----:B------:R-:W-:Y:S01]  /*09e0*/  CCTL.IVALL ;  /* 0x00000000ff00798f */ /* 0x000fe20002000000 */
[----:B------:R-:W-:Y:S05]  /*09f0*/  BRA `(.L_x_6) ;  /* 0x0000000000047947 */ /* 0x000fea0003800000 */
.L_x_5:
[----:B------:R-:W-:Y:S06]  /*0a00*/  BAR.SYNC.DEFER_BLOCKING 0x0 ;  /* 0x0000000000007b1d */ /* 0x000fec0000010000 */
.L_x_6:
[----:B------:R-:W-:Y:S05]  /*0a10*/  @!P3 BRA `(.L_x_7) ;  /* 0x0000005c00b8b947 */ /* 0x000fea0003800000 */
[----:B------:R-:W-:-:S13]  /*0a20*/  ISETP.GT.U32.AND P0, PT, R8, 0x1, PT ;  /* 0x000000010800780c */ /* 0x000fda0003f04070 */
[----:B------:R-:W-:Y:S05]  /*0a30*/  @P0 EXIT ;  /* 0x000000000000094d */ /* 0x000fea0003800000 */
[----:B------:R-:W-:Y:S01]  /*0a40*/  ULDC.64 UR4, c[0x0][0x650] ;  /* 0x0001940000047ab9 */ /* 0x000fe20000000a00 */
[----:B------:R-:W-:Y:S01]  /*0a50*/  PRMT R3, RZ, 0x7610, R3 ;  /* 0x00007610ff037816 */ /* 0x000fe20000000003 */
[----:B------:R-:W-:Y:S01]  /*0a60*/  IMAD.MOV.U32 R103, RZ, RZ, -0x1 ;  /* 0xffffffffff677424 */ /* 0x000fe200078e00ff */
[----:B------:R-:W-:Y:S01]  /*0a70*/  ISETP.GE.U32.AND P0, PT, R16, UR4, PT ;  /* 0x0000000410007c0c */ /* 0x000fe2000bf06070 */
[----:B------:R-:W-:Y:S02]  /*0a80*/  IMAD.MOV.U32 R100, RZ, RZ, -0x1 ;  /* 0xffffffffff647424 */ /* 0x000fe400078e00ff */
[----:B------:R-:W-:Y:S01]  /*0a90*/  IMAD.MOV.U32 R101, RZ, RZ, -0x1 ;  /* 0xffffffffff657424 */ /* 0x000fe200078e00ff */
[----:B------:R-:W-:-:S13]  /*0aa0*/  ISETP.GE.U32.AND.EX P0, PT, R17, UR5, PT, P0 ;  /* 0x0000000511007c0c */ /* 0x000fda000bf06100 */
[----:B------:R-:W-:Y:S05]  /*0ab0*/  @P0 BRA `(.L_x_8) ;  /* 0x0000000400280947 */ /* 0x000fea0003800000 */
[----:B------:R-:W0:Y:S01]  /*0ac0*/  LDC.64 R24, c[0x0][0x628] ;  /* 0x00018a00ff187b82 */ /* 0x000e220000000a00 */
[----:B------:R-:W-:Y:S02]  /*0ad0*/  IMAD.MOV.U32 R10, RZ, RZ, R16 ;  /* 0x000000ffff0a7224 */ /* 0x000fe400078e0010 */
[----:B------:R-:W-:-:S05]  /*0ae0*/  IMAD.MOV.U32 R11, RZ, RZ, R17 ;  /* 0x000000ffff0b7224 */ /* 0x000fca00078e0011 */
[----:B------:R-:W1:Y:S08]  /*0af0*/  LDC R8, c[0x0][0x630] ;  /* 0x00018c00ff087b82 */ /* 0x000e700000000800 */
[----:B------:R-:W2:Y:S01]  /*0b00*/  LDC.64 R26, c[0x0][0x620] ;  /* 0x00018800ff1a7b82 */ /* 0x000ea20000000a00 */
[----:B0-----:R-:W-:-:S04]  /*0b10*/  ISETP.NE.U32.AND P0, PT, R24, RZ, PT ;  /* 0x000000ff1800720c */ /* 0x001fc80003f05070 */
[----:B------:R-:W-:-:S13]  /*0b20*/  ISETP.NE.AND.EX P0, PT, R25, RZ, PT, P0 ;  /* 0x000000ff1900720c */ /* 0x000fda0003f05300 */
[----:B-12---:R-:W-:Y:S05]  /*0b30*/  @!P0 BRA `(.L_x_9) ;  /* 0x0000000000288947 */ /* 0x006fea0003800000 */
[----:B------:R-:W0:Y:S02]  /*0b40*/  LDC R3, c[0x0][0x634] ;  /* 0x00018d00ff037b82 */ /* 0x000e240000000800 */
[----:B0-----:R-:W-:-:S05]  /*0b50*/  IADD3 R3, P0, R16, R3, RZ ;  /* 0x0000000310037210 */ /* 0x001fca0007f1e0ff */
[----:B------:R-:W-:-:S04]  /*0b60*/  IMAD.X R21, RZ, RZ, R17, P0 ;  /* 0x000000ffff157224 */ /* 0x000fc800000e0611 */
[----:B------:R-:W-:-:S04]  /*0b70*/  IMAD.WIDE.U32 R10, R21, R24, RZ ;  /* 0x00000018150a7225 */ /* 0x000fc800078e00ff */
[----:B------:R-:W-:-:S04]  /*0b80*/  IMAD.WIDE.U32 R12, P0, R3, R25, R10 ;  /* 0x00000019030c7225 */ /* 0x000fc8000780000a */
[----:B------:R-:W-:-:S04]  /*0b90*/  IMAD.WIDE.U32 R10, R3, R24, RZ ;  /* 0x00000018030a7225 */ /* 0x000fc800078e00ff */
[----:B------:R-:W-:Y:S01]  /*0ba0*/  IMAD.X R15, RZ, RZ, RZ, P0 ;  /* 0x000000ffff0f7224 */ /* 0x000fe200000e06ff */
[----:B------:R-:W-:Y:S01]  /*0bb0*/  IADD3 RZ, P0, R11, R12, RZ ;  /* 0x0000000c0bff7210 */ /* 0x000fe20007f1e0ff */
[----:B------:R-:W-:-:S04]  /*0bc0*/  IMAD.MOV.U32 R14, RZ, RZ, R13 ;  /* 0x000000ffff0e7224 */ /* 0x000fc800078e000d */
[----:B------:R-:W-:-:S08]  /*0bd0*/  IMAD.WIDE.U32.X R10, R21, R25, R14, P0 ;  /* 0x00000019150a7225 */ /* 0x000fd000000e040e */
.L_x_9:
[----:B------:R-:W0:Y:S01]  /*0be0*/  LDC.64 R30, c[0x0][0x640] ;  /* 0x00019000ff1e7b82 */ /* 0x000e220000000a00 */
[-CC-:B------:R-:W-:Y:S01]  /*0bf0*/  SHF.R.U64 R101, R10, R8.reuse, R11.reuse ;  /* 0x000000080a657219 */ /* 0x180fe2000000120b */
[----:B------:R-:W-:Y:S01]  /*0c00*/  IMAD R29, R9, R23, R4 ;  /* 0x00000017091d7224 */ /* 0x000fe200078e0204 */
[----:B------:R-:W-:Y:S01]  /*0c10*/  SHF.R.U32.HI R3, RZ, R8, R11 ;  /* 0x00000008ff037219 */ /* 0x000fe2000001160b */
[----:B------:R-:W-:Y:S01]  /*0c20*/  IMAD.MOV.U32 R23, RZ, RZ, 0x1 ;  /* 0x00000001ff177424 */ /* 0x000fe200078e00ff */
[----:B------:R-:W-:-:S03]  /*0c30*/  IADD3 R5, P0, RZ, -R101, RZ ;  /* 0x80000065ff057210 */ /* 0x000fc60007f1e0ff */
[----:B------:R-:W1:Y:S02]  /*0c40*/  LDC R12, c[0x0][0x618] ;  /* 0x00018600ff0c7b82 */ /* 0x000e640000000800 */
[----:B------:R-:W-:Y:S02]  /*0c50*/  IMAD.X R3, RZ, RZ, ~R3, P0 ;  /* 0x000000ffff037224 */ /* 0x000fe400000e0e03 */
[----:B------:R-:W-:-:S04]  /*0c60*/  IMAD.WIDE.U32 R10, R5, R26, R16 ;  /* 0x0000001a050a7225 */ /* 0x000fc800078e0010 */
[----:B------:R-:W2:Y:S01]  /*0c70*/  LDC R20, c[0x0][0x608] ;  /* 0x00018200ff147b82 */ /* 0x000ea20000000800 */
[----:B------:R-:W-:Y:S02]  /*0c80*/  IMAD R8, R3, R26, RZ ;  /* 0x0000001a03087224 */ /* 0x000fe400078e02ff */
[----:B------:R-:W-:Y:S02]  /*0c90*/  IMAD.MOV.U32 R3, RZ, RZ, -0x1 ;  /* 0xffffffffff037424 */ /* 0x000fe400078e00ff */
[----:B------:R-:W-:-:S03]  /*0ca0*/  IMAD R5, R5, R27, R8 ;  /* 0x0000001b05057224 */ /* 0x000fc600078e0208 */
[----:B------:R-:W3:Y:S01]  /*0cb0*/  LDC R28, c[0x0][0x658] ;  /* 0x00019600ff1c7b82 */ /* 0x000ee20000000800 */
[----:B------:R-:W-:Y:S01]  /*0cc0*/  IMAD.IADD R5, R11, 0x1, R5 ;  /* 0x000000010b057824 */ /* 0x000fe200078e0205 */
[----:B0-----:R-:W-:-:S04]  /*0cd0*/  ISETP.NE.U32.AND P0, PT, R30, RZ, PT ;  /* 0x000000ff1e00720c */ /* 0x001fc80003f05070 */
[----:B------:R-:W-:Y:S02]  /*0ce0*/  ISETP.NE.AND.EX P0, PT, R31, RZ, PT, P0 ;  /* 0x000000ff1f00720c */ /* 0x000fe40003f05300 */
[----:B------:R-:W0:Y:S01]  /*0cf0*/  LDC R24, c[0x0][0x600] ;  /* 0x00018000ff187b82 */ /* 0x000e220000000800 */
[-CC-:B-1----:R-:W-:Y:S02]  /*0d00*/  SHF.R.U64 R14, R10, R12.reuse, R5.reuse ;  /* 0x0000000c0a0e7219 */ /* 0x182fe40000001205 */
[----:B------:R-:W-:-:S05]  /*0d10*/  SHF.R.U32.HI R5, RZ, R12, R5 ;  /* 0x0000000cff057219 */ /* 0x000fca0000011605 */
[----:B------:R-:W1:Y:S01]  /*0d20*/  LDC R15, c[0x0][0x648] ;  /* 0x00019200ff0f7b82 */ /* 0x000e620000000800 */
[-CC-:B--2---:R-:W-:Y:S02]  /*0d30*/  SHF.R.U64 R27, R14, R20.reuse, R5.reuse ;  /* 0x000000140e1b7219 */ /* 0x184fe40000001205 */
[----:B------:R-:W-:-:S05]  /*0d40*/  SHF.R.U32.HI R5, RZ, R20, R5 ;  /* 0x00000014ff057219 */ /* 0x000fca0000011605 */
[----:B------:R-:W2:Y:S01]  /*0d50*/  LDC R21, c[0x0][0x638] ;  /* 0x00018e00ff157b82 */ /* 0x000ea20000000800 */
[-CC-:B---3--:R-:W-:Y:S02]  /*0d60*/  SHF.R.U64 R20, R27, R28.reuse, R5.reuse ;  /* 0x0000001c1b147219 */ /* 0x188fe40000001205 */
[-C--:B------:R-:W-:Y:S02]  /*0d70*/  SHF.L.U32 R3, R3, R28.reuse, RZ ;  /* 0x0000001c03037219 */ /* 0x080fe400000006ff */
[----:B------:R-:W-:Y:S01]  /*0d80*/  SHF.R.U32.HI R5, RZ, R28, R5 ;  /* 0x0000001cff057219 */ /* 0x000fe20000011605 */
[----:B------:R-:W-:Y:S01]  /*0d90*/  IMAD.MOV.U32 R4, RZ, RZ, R20 ;  /* 0x000000ffff047224 */ /* 0x000fe200078e0014 */
[----:B------:R-:W-:Y:S01]  /*0da0*/  LOP3.LUT R12, RZ, R3, RZ, 0x33, !PT ;  /* 0x00000003ff0c7212 */ /* 0x000fe200078e33ff */
[----:B------:R-:W3:Y:S01]  /*0db0*/  LDC R25, c[0x0][0x610] ;  /* 0x00018400ff197b82 */ /* 0x000ee20000000800 */
[----:B------:R-:W-:Y:S05]  /*0dc0*/  @!P0 BRA `(.L_x_10) ;  /* 0x0000000000288947 */ /* 0x000fea0003800000 */
[----:B------:R-:W4:Y:S02]  /*0dd0*/  LDC R3, c[0x0][0x64c] ;  /* 0x00019300ff037b82 */ /* 0x000f240000000800 */
[----:B----4-:R-:W-:-:S05]  /*0de0*/  IADD3 R3, P0, R20, R3, RZ ;  /* 0x0000000314037210 */ /* 0x010fca0007f1e0ff */
        /* <DEDUP_REMOVED lines=8> */
.L_x_10:
[----:B-1----:R-:W-:Y:S01]  /*0e70*/  SHF.R.U64 R4, R4, R15, R5 ;  /* 0x0000000f04047219 */ /* 0x002fe20000001205 */
[----:B0-----:R-:W-:Y:S01]  /*0e80*/  VIADD R5, R24, 0xffffffff ;  /* 0xffffffff18057836 */ /* 0x001fe20000000000 */
[----:B------:R-:W-:Y:S02]  /*0e90*/  SHF.L.U32 R3, R23, R28, RZ ;  /* 0x0000001c17037219 */ /* 0x000fe400000006ff */
[----:B------:R-:W-:Y:S01]  /*0ea0*/  LOP3.LUT R12, R27, R12, RZ, 0xc0, !PT ;  /* 0x0000000c1b0c7212 */ /* 0x000fe200078ec0ff */
[----:B------:R-:W-:Y:S01]  /*0eb0*/  IMAD.MOV R8, RZ, RZ, -R4 ;  /* 0x000000ffff087224 */ /* 0x000fe200078e0a04 */
[----:B------:R-:W-:Y:S02]  /*0ec0*/  SEL R6, R6, R29, !P1 ;  /* 0x0000001d06067207 */ /* 0x000fe40004800000 */
[----:B------:R-:W-:Y:S01]  /*0ed0*/  LOP3.LUT R5, R14, R5, RZ, 0xc0, !PT ;  /* 0x000000050e057212 */ /* 0x000fe200078ec0ff */
[----:B------:R-:W-:Y:S02]  /*0ee0*/  IMAD R9, R3, R4, R12 ;  /* 0x0000000403097224 */ /* 0x000fe400078e020c */
[----:B--2---:R-:W-:-:S02]  /*0ef0*/  IMAD R3, R8, R21, R20 ;  /* 0x0000001508037224 */ /* 0x004fc400078e0214 */
[----:B---3--:R-:W-:Y:S02]  /*0f00*/  IMAD R6, R9, R25, R6 ;  /* 0x0000001909067224 */ /* 0x008fe400078e0206 */
[----:B------:R-:W-:Y:S02]  /*0f10*/  IMAD R103, R3, R24, R5 ;  /* 0x0000001803677224 */ /* 0x000fe400078e0205 */
[----:B------:R-:W-:-:S03]  /*0f20*/  IMAD.MOV.U32 R4, RZ, RZ, 0x1 ;  /* 0x00000001ff047424 */ /* 0x000fc600078e00ff */
[----:B------:R-:W-:Y:S02]  /*0f30*/  SEL R100, R103, R6, !P1 ;  /* 0x0000000667647207 */ /* 0x000fe40004800000 */
[----:B------:R-:W-:Y:S02]  /*0f40*/  PRMT R3, R4, 0x7610, R3 ;  /* 0x0000761004037816 */ /* 0x000fe40000000003 */
[----:B------:R-:W-:-:S07]  /*0f50*/  SEL R103, R6, R103, !P1 ;  /* 0x0000006706677207 */ /* 0x000fce0004800000 */
.L_x_8:
[----:B------:R-:W-:-:S08]  /*0f60*/  NOP ;  /* 0x0000000000007918 */ /* 0x000fd00000000000 */
[----:B------:R-:W0:Y:S02]  /*0f70*/  USETMAXREG.TRY_ALLOC.CTAPOOL UP0, 0xe8 ;  /* 0x000000e8000079c8 */ /* 0x000e240008000600 */
[----:B0-----:R-:W-:-:S13]  /*0f80*/  PLOP3.LUT P0, PT, PT, PT, UP0, 0x80, 0x0 ;  /* 0x000000000000781c */ /* 0x001fda0003f0f008 */
[----:B------:R-:W-:Y:S05]  /*0f90*/  @!P0 BRA `(.L_x_8) ;  /* 0xfffffffc00f08947 */ /* 0x000fea000383ffff */
[----:B------:R-:W-:Y:S01]  /*0fa0*/  ULDC.64 UR4, c[0x0][0x598] ;  /* 0x0001660000047ab9 */ /* 0x000fe20000000a00 */
[----:B------:R-:W-:Y:S01]  /*0fb0*/  ULDC.64 UR38, c[0x0][0x208] ;  /* 0x0000820000267ab9 */ /* 0x000fe20000000a00 */
[----:B------:R-:W-:-:S04]  /*0fc0*/  ISETP.NE.U32.AND P0, PT, RZ, UR4, PT ;  /* 0x00000004ff007c0c */ /* 0x000fc8000bf05070 */
[----:B------:R-:W-:-:S13]  /*0fd0*/  ISETP.NE.AND.EX P0, PT, RZ, UR5, PT, P0 ;  /* 0x00000005ff007c0c */ /* 0x000fda000bf05300 */
[----:B------:R-:W-:Y:S05]  /*0fe0*/  @!P0 BRA `(.L_x_11) ;  /* 0x00000000001c8947 */ /* 0x000fea0003800000 */
[----:B------:R-:W0:Y:S02]  /*0ff0*/  LDC.64 R4, c[0x0][0x598] ;  /* 0x00016600ff047b82 */ /* 0x000e240000000a00 */
[----:B0-----:R-:W2:Y:S02]  /*1000*/  LDG.E.64 R4, desc[UR38][R4.64] ;  /* 0x0000002604047981 */ /* 0x001ea4000c1e1b00 */
[----:B--2---:R-:W-:-:S04]  /*1010*/  ISETP.NE.U32.AND P0, PT, R4, RZ, PT ;  /* 0x000000ff0400720c */ /* 0x004fc80003f05070 */
[----:B------:R-:W-:-:S13]  /*1020*/  ISETP.NE.AND.EX P0, PT, R5, RZ, PT, P0 ;  /* 0x000000ff0500720c */ /* 0x000fda0003f05300 */
[----:B------:R-:W-:Y:S05]  /*1030*/  @!P0 BRA `(.L_x_11) ;  /* 0x0000000000088947 */ /* 0x000fea0003800000 */
[----:B------:R0:W5:Y:S01]  /*1040*/  LD.E R23, desc[UR38][R4.64] ;  /* 0x0000002604177980 */ /* 0x000162000c101900 */
[----:B------:R-:W-:Y:S05]  /*1050*/  BRA `(.L_x_12) ;  /* 0x0000000000247947 */ /* 0x000fea0003800000 */
.L_x_11:
[----:B------:R-:W-:Y:S02]  /*1060*/  ULDC.64 UR4, c[0x0][0x588] ;  /* 0x0001620000047ab9 */ /* 0x000fe40000000a00 */
[----:B------:R-:W-:-:S04]  /*1070*/  ISETP.NE.U32.AND P0, PT, RZ, UR4, PT ;  /* 0x00000004ff007c0c */ /* 0x000fc8000bf05070 */
[----:B------:R-:W-:-:S13]  /*1080*/  ISETP.NE.AND.EX P0, PT, RZ, UR5, PT, P0 ;  /* 0x00000005ff007c0c */ /* 0x000fda000bf05300 */
[----:B------:R-:W-:Y:S05]  /*1090*/  @!P0 BRA `(.L_x_13) ;  /* 0x00000000000c8947 */ /* 0x000fea0003800000 */
[----:B------:R-:W0:Y:S02]  /*10a0*/  LDC.64 R4, c[0x0][0x588] ;  /* 0x00016200ff047b82 */ /* 0x000e240000000a00 */
[----:B0-----:R1:W5:Y:S01]  /*10b0*/  LDG.E R23, desc[UR38][R4.64] ;  /* 0x0000002604177981 */ /* 0x001362000c1e1900 */
[----:B------:R-:W-:Y:S05]  /*10c0*/  BRA `(.L_x_12) ;  /* 0x0000000000087947 */ /* 0x000fea0003800000 */
.L_x_13:
[----:B------:R-:W-:Y:S02]  /*10d0*/  ULDC UR4, c[0x0][0x580] ;  /* 0x0001600000047ab9 */ /* 0x000fe40000000800 */
[----:B------:R-:W-:-:S07]  /*10e0*/  IMAD.U32 R23, RZ, RZ, UR4 ;  /* 0x00000004ff177e24 */ /* 0x000fce000f8e00ff */
.L_x_12:
[----:B------:R-:W-:Y:S02]  /*10f0*/  ULDC.64 UR4, c[0x0][0x5a0] ;  /* 0x0001680000047ab9 */ /* 0x000fe40000000a00 */
[----:B------:R-:W-:-:S04]  /*1100*/  ISETP.NE.U32.AND P0, PT, RZ, UR4, PT ;  /* 0x00000004ff007c0c */ /* 0x000fc8000bf05070 */
[----:B------:R-:W-:-:S13]  /*1110*/  ISETP.NE.AND.EX P0, PT, RZ, UR5, PT, P0 ;  /* 0x00000005ff007c0c */ /* 0x000fda000bf05300 */
[----:B------:R-:W-:Y:S05]  /*1120*/  @!P0 BRA `(.L_x_14) ;  /* 0x00000000001c8947 */ /* 0x000fea0003800000 */
[----:B01----:R-:W0:Y:S02]  /*1130*/  LDC.64 R4, c[0x0][0x5a0] ;  /* 0x00016800ff047b82 */ /* 0x003e240000000a00 */
[----:B0-----:R-:W2:Y:S02]  /*1140*/  LDG.E.64 R4, desc[UR38][R4.64] ;  /* 0x0000002604047981 */ /* 0x001ea4000c1e1b00 */
[----:B--2---:R-:W-:-:S04]  /*1150*/  ISETP.NE.U32.AND P0, PT, R4, RZ, PT ;  /* 0x000000ff0400720c */ /* 0x004fc80003f05070 */
[----:B------:R-:W-:-:S13]  /*1160*/  ISETP.NE.AND.EX P0, PT, R5, RZ, PT, P0 ;  /* 0x000000ff0500720c */ /* 0x000fda0003f05300 */
[----:B------:R-:W-:Y:S05]  /*1170*/  @!P0 BRA `(.L_x_14) ;  /* 0x0000000000088947 */ /* 0x000fea0003800000 */
[----:B------:R0:W5:Y:S01]  /*1180*/  LD.E R90, desc[UR38][R4.64] ;  /* 0x00000026045a7980 */ /* 0x000162000c101900 */
[----:B------:R-:W-:Y:S05]  /*1190*/  BRA `(.L_x_15) ;  /* 0x0000000000247947 */ /* 0x000fea0003800000 */
.L_x_14:
[----:B------:R-:W-:Y:S02]  /*11a0*/  ULDC.64 UR4, c[0x0][0x590] ;  /* 0x0001640000047ab9 */ /* 0x000fe40000000a00 */
[----:B------:R-:W-:-:S04]  /*11b0*/  ISETP.NE.U32.AND P0, PT, RZ, UR4, PT ;  /* 0x00000004ff007c0c */ /* 0x000fc8000bf05070 */
[----:B------:R-:W-:-:S13]  /*11c0*/  ISETP.NE.AND.EX P0, PT, RZ, UR5, PT, P0 ;  /* 0x00000005ff007c0c */ /* 0x000fda000bf05300 */
[----:B------:R-:W-:Y:S05]  /*11d0*/  @!P0 BRA `(.L_x_16) ;  /* 0x00000000000c8947 */ /* 0x000fea0003800000 */
[----:B------:R-:W2:Y:S02]  /*11e0*/  LDC.64 R90, c[0x0][0x590] ;  /* 0x00016400ff5a7b82 */ /* 0x000ea40000000a00 */
[----:B--2---:R2:W5:Y:S01]  /*11f0*/  LDG.E R90, desc[UR38][R90.64] ;  /* 0x000000265a5a7981 */ /* 0x004562000c1e1900 */
[----:B------:R-:W-:Y:S05]  /*1200*/  BRA `(.L_x_15) ;  /* 0x0000000000087947 */ /* 0x000fea0003800000 */
.L_x_16:
[----:B------:R-:W-:Y:S02]  /*1210*/  ULDC UR4, c[0x0][0x584] ;  /* 0x0001610000047ab9 */ /* 0x000fe40000000800 */
[----:B------:R-:W-:-:S07]  /*1220*/  IMAD.U32 R90, RZ, RZ, UR4 ;  /* 0x00000004ff5a7e24 */ /* 0x000fce000f8e00ff */
.L_x_15:
[----:B------:R-:W-:-:S13]  /*1230*/  LOP3.LUT P0, RZ, R3, 0xff, RZ, 0xc0, !PT ;  /* 0x000000ff03ff7812 */ /* 0x000fda000780c0ff */
[----:B------:R-:W-:Y:S05]  /*1240*/  @!P0 EXIT ;  /* 0x000000000000894d */ /* 0x000fea0003800000 */
[----:B------:R-:W3:Y:S01]  /*1250*/  LDC R93, c[0x0][0x658] ;  /* 0x00019600ff5d7b82 */ /* 0x000ee20000000800 */
[----:B------:R-:W-:Y:S01]  /*1260*/  LOP3.LUT R7, R7, 0x1, RZ, 0xc0, !PT ;  /* 0x0000000107077812 */ /* 0x000fe200078ec0ff */
[----:B------:R-:W-:Y:S01]  /*1270*/  ULDC.64 UR6, c[0x0][0x288] ;  /* 0x0000a20000067ab9 */ /* 0x000fe20000000a00 */
[----:B------:R-:W-:Y:S01]  /*1280*/  SHF.R.U32.HI R3, RZ, 0x2, R95 ;  /* 0x00000002ff037819 */ /* 0x000fe2000001165f */
[----:B------:R-:W-:Y:S01]  /*1290*/  UIADD3 UR4, UR7, 0x1f, URZ ;  /* 0x0000001f07047890 */ /* 0x000fe2000fffe03f */
[----:B------:R-:W-:Y:S01]  /*12a0*/  SHF.R.U32.HI R0, RZ, 0x1, R0 ;  /* 0x00000001ff007819 */ /* 0x000fe20000011600 */
[----:B------:R-:W-:Y:S01]  /*12b0*/  IMAD.SHL.U32 R88, R7, 0x40, RZ ;  /* 0x0000004007587824 */ /* 0x000fe200078e00ff */
[----:B------:R-:W-:Y:S01]  /*12c0*/  LOP3.LUT R3, R3, 0x7, RZ, 0xc0, !PT ;  /* 0x0000000703037812 */ /* 0x000fe200078ec0ff */
[----:B------:R-:W4:Y:S01]  /*12d0*/  LDC.64 R8, c[0x0][0x5c8] ;  /* 0x00017200ff087b82 */ /* 0x000f220000000a00 */
[----:B------:R-:W-:Y:S01]  /*12e0*/  USHF.R.S32.HI UR5, URZ, 0x1f, UR4 ;  /* 0x0000001f3f057899 */ /* 0x000fe20008011404 */
[----:B------:R-:W-:Y:S01]  /*12f0*/  LOP3.LUT R0, R0, 0x30, RZ, 0xc0, !PT ;  /* 0x0000003000007812 */ /* 0x000fe200078ec0ff */
[----:B------:R-:W-:Y:S01]  /*1300*/  IMAD.MOV.U32 R6, RZ, RZ, 0x1 ;  /* 0x00000001ff067424 */ /* 0x000fe200078e00ff */
[--C-:B------:R-:W-:Y:S01]  /*1310*/  LOP3.LUT R88, R88, 0x40, R3.reuse, 0xe2, !PT ;  /* 0x0000004058587812 */ /* 0x100fe200078ee203 */
[----:B------:R-:W-:Y:S01]  /*1320*/  ULEA.HI UR5, UR5, UR4, URZ, 0x5 ;  /* 0x0000000405057291 */ /* 0x000fe2000f8f283f */
[-C--:B01----:R-:W-:Y:S01]  /*1330*/  IADD3 R4, RZ, -R0.reuse, -R3 ;  /* 0x80000000ff047210 */ /* 0x083fe20007ffe803 */
[----:B------:R-:W-:Y:S01]  /*1340*/  IMAD.U32 R5, RZ, RZ, UR6 ;  /* 0x00000006ff057e24 */ /* 0x000fe2000f8e00ff */
[----:B------:R-:W0:Y:S01]  /*1350*/  LDC R97, c[0x0][0x600] ;  /* 0x00018000ff617b82 */ /* 0x000e220000000800 */
[----:B------:R-:W-:Y:S01]  /*1360*/  LOP3.LUT R88, R88, R0, RZ, 0xfc, !PT ;  /* 0x0000000058587212 */ /* 0x000fe200078efcff */
[----:B------:R-:W-:Y:S01]  /*1370*/  IMAD.MOV.U32 R0, RZ, RZ, -0x1 ;  /* 0xffffffffff007424 */ /* 0x000fe200078e00ff */
[----:B------:R-:W-:Y:S01]  /*1380*/  USHF.R.S32.HI UR43, URZ, 0x5, UR5 ;  /* 0x000000053f2b7899 */ /* 0x000fe20008011405 */
[----:B------:R-:W-:Y:S01]  /*1390*/  LOP3.LUT R94, R95, 0x3, RZ, 0xc0, !PT ;  /* 0x000000035f5e7812 */ /* 0x000fe200078ec0ff */
[----:B------:R-:W-:Y:S01]  /*13a0*/  IMAD R4, R7, -0x40, R4 ;  /* 0xffffffc007047824 */ /* 0x000fe200078e0204 */
[C---:B------:R-:W-:Y:S01]  /*13b0*/  LOP3.LUT R96, R95.reuse, 0x80, RZ, 0xc0, !PT ;  /* 0x000000805f607812 */ /* 0x040fe200078ec0ff */
[----:B------:R-:W-:Y:S01]  /*13c0*/  UISETP.LT.AND UP0, UPT, UR43, 0x1, UPT ;  /* 0x000000012b00788c */ /* 0x000fe2000bf01270 */
[-C--:B---3--:R-:W-:Y:S01]  /*13d0*/  SHF.L.U32 R0, R0, R93.reuse, RZ ;  /* 0x0000005d00007219 */ /* 0x088fe200000006ff */
[----:B------:R-:W-:Y:S01]  /*13e0*/  ULDC UR4, c[0x0][0x284] ;  /* 0x0000a10000047ab9 */ /* 0x000fe20000000800 */
[----:B------:R-:W-:Y:S01]  /*13f0*/  IMAD R94, R94, -0x2, R5 ;  /* 0xfffffffe5e5e7824 */ /* 0x000fe200078e0205 */
[----:B------:R-:W-:Y:S01]  /*1400*/  USEL UR44, UR43, 0x1, UP0 ;  /* 0x000000012b2c7887 */ /* 0x000fe20008000000 */
[----:B------:R-:W-:Y:S01]  /*1410*/  SHF.L.U32 R93, R6, R93, RZ ;  /* 0x0000005d065d7219 */ /* 0x000fe200000006ff */
[----:B------:R-:W-:Y:S01]  /*1420*/  IMAD.SHL.U32 R95, R95, 0x2, RZ ;  /* 0x000000025f5f7824 */ /* 0x000fe200078e00ff */
[----:B------:R-:W-:Y:S01]  /*1430*/  LOP3.LUT R102, R18, 0x1, RZ, 0xfc, !PT ;  /* 0x0000000112667812 */ /* 0x000fe200078efcff */
[----:B------:R-:W-:Y:S01]  /*1440*/  VIADD R99, R4, UR4 ;  /* 0x0000000404637c36 */ /* 0x000fe20008000000 */
[C---:B----4-:R-:W-:Y:S01]  /*1450*/  SHF.L.U64.HI R92, R8.reuse, 0x3, R9 ;  /* 0x00000003085c7819 */ /* 0x050fe20000010209 */
[----:B--2---:R-:W-:Y:S01]  /*1460*/  IMAD.SHL.U32 R91, R8, 0x8, RZ ;  /* 0x00000008085b7824 */ /* 0x004fe200078e00ff */
[----:B------:R-:W-:Y:S01]  /*1470*/  SHF.R.U32.HI R96, RZ, 0x7, R96 ;  /* 0x00000007ff607819 */ /* 0x000fe20000011660 */
[----:B------:R-:W-:Y:S01]  /*1480*/  IMAD.MOV.U32 R89, RZ, RZ, RZ ;  /* 0x000000ffff597224 */ /* 0x000fe200078e00ff */
[----:B------:R-:W-:Y:S01]  /*1490*/  LOP3.LUT R98, RZ, R0, RZ, 0x33, !PT ;  /* 0x00000000ff627212 */ /* 0x000fe200078e33ff */
[----:B------:R-:W-:Y:S01]  /*14a0*/  UIADD3 UR44, UR43, -UR44, URZ ;  /* 0x8000002c2b2c7290 */ /* 0x000fe2000fffe03f */
[----:B------:R-:W-:Y:S01]  /*14b0*/  UMOV UR40, URZ ;  /* 0x0000003f00287c82 */ /* 0x000fe20008000000 */
[----:B0-----:R-:W-:Y:S01]  /*14c0*/  VIADD R97, R97, 0xffffffff ;  /* 0xffffffff61617836 */ /* 0x001fe20000000000 */
[----:B------:R-:W-:-:S09]  /*14d0*/  UMOV UR41, URZ ;  /* 0x0000003f00297c82 */ /* 0x000fd20008000000 */
.L_x_164:
[----:B0-----:R-:W0:Y:S01]  /*14e0*/  SHFL.IDX PT, R0, R96, RZ, 0x1f ;  /* 0x00001fff60007589 */ /* 0x001e2200000e0000 */
[----:B-1----:R-:W1:Y:S01]  /*14f0*/  S2UR UR7, SR_CgaCtaId ;  /* 0x00000000000779c3 */ /* 0x002e620000008800 */
[----:B------:R-:W-:Y:S01]  /*1500*/  UMOV UR6, 0x400 ;  /* 0x0000040000067882 */ /* 0x000fe20000000000 */
[----:B0-----:R-:W-:Y:S01]  /*1510*/  R2UR UR4, R0 ;  /* 0x00000000000472ca */ /* 0x001fe200000e0000 */
[----:B-1----:R-:W-:-:S12]  /*1520*/  ULEA UR6, UR7, UR6, 0x18 ;  /* 0x0000000607067291 */ /* 0x002fd8000f8ec03f */
[----:B------:R-:W-:-:S04]  /*1530*/  ULEA.HI UR5, UR4, UR4, URZ, 0x1 ;  /* 0x0000000404057291 */ /* 0x000fc8000f8f083f */
[----:B------:R-:W-:-:S04]  /*1540*/  ULOP3.LUT UR5, UR5, 0x7fffe, URZ, 0xc0, !UPT ;  /* 0x0007fffe05057892 */ /* 0x000fc8000f8ec03f */
[----:B------:R-:W-:-:S03]  /*1550*/  UIADD3 UR5, UR4, -UR5, URZ ;  /* 0x8000000504057290 */ /* 0x000fc6000fffe03f */
[----:B------:R-:W-:Y:S01]  /*1560*/  ULDC UR4, c[0x0][0x28c] ;  /* 0x0000a30000047ab9 */ /* 0x000fe20000000800 */
[----:B------:R-:W-:Y:S01]  /*1570*/  ULEA UR5, UR5, UR6, 0xd ;  /* 0x0000000605057291 */ /* 0x000fe2000f8e683f */
[----:B------:R-:W-:-:S03]  /*1580*/  ISETP.LT.AND P0, PT, RZ, UR4, PT ;  /* 0x00000004ff007c0c */ /* 0x000fc6000bf01270 */
[----:B------:R-:W-:-:S04]  /*1590*/  UIADD3 UR5, UR5, 0x180, URZ ;  /* 0x0000018005057890 */ /* 0x000fc8000fffe03f */
[----:B------:R-:W-:-:S04]  /*15a0*/  USHF.R.U32.HI UR5, URZ, 0x4, UR5 ;  /* 0x000000043f057899 */ /* 0x000fc80008011605 */
[----:B------:R-:W-:-:S04]  /*15b0*/  ULOP3.LUT UR5, UR5, 0x3fff, URZ, 0xc0, !UPT ;  /* 0x00003fff05057892 */ /* 0x000fc8000f8ec03f */
[----:B------:R-:W-:Y:S01]  /*15c0*/  ULOP3.LUT UR45, UR5, 0x10000, URZ, 0xfc, !UPT ;  /* 0x00010000052d7892 */ /* 0x000fe2000f8efc3f */
[----:B---345:R-:W-:Y:S11]  /*15d0*/  @P0 BRA `(.L_x_17) ;  /* 0x0000000000400947 */ /* 0x038ff60003800000 */
[----:B------:R-:W-:Y:S01]  /*15e0*/  MOV R0, 0x0 ;  /* 0x0000000000007802 */ /* 0x000fe20000000f00 */
[----:B------:R-:W-:Y:S01]  /*15f0*/  ULDC.64 UR4, c[0x4][0x68] ;  /* 0x01001a0000047ab9 */ /* 0x000fe20000000a00 */
[----:B------:R-:W-:Y:S01]  /*1600*/  ULDC.64 UR6, c[0x4][0x8] ;  /* 0x0100020000067ab9 */ /* 0x000fe20000000a00 */
[----:B------:R-:W-:Y:S01]  /*1610*/  IMAD.U32 R4, RZ, RZ, UR4 ;  /* 0x00000004ff047e24 */ /* 0x000fe2000f8e00ff */
[----:B------:R0:W1:Y:S01]  /*1620*/  LDC.64 R14, c[0x4][R0] ;  /* 0x01000000000e7b82 */ /* 0x0000620000000a00 */
[----:B------:R-:W-:Y:S01]  /*1630*/  IMAD.U32 R5, RZ, RZ, UR5 ;  /* 0x00000005ff057e24 */ /* 0x000fe2000f8e00ff */
[----:B------:R-:W-:Y:S01]  /*1640*/  ULDC.64 UR4, c[0x4][0x70] ;  /* 0x01001c0000047ab9 */ /* 0x000fe20000000a00 */
[----:B------:R-:W-:Y:S02]  /*1650*/  IMAD.U32 R10, RZ, RZ, UR6 ;  /* 0x00000006ff0a7e24 */ /* 0x000fe4000f8e00ff */
[----:B------:R-:W-:Y:S02]  /*1660*/  IMAD.U32 R6, RZ, RZ, UR4 ;  /* 0x00000004ff067e24 */ /* 0x000fe4000f8e00ff */
[----:B------:R-:W-:-:S02]  /*1670*/  IMAD.U32 R7, RZ, RZ, UR5 ;  /* 0x00000005ff077e24 */ /* 0x000fc4000f8e00ff */
[----:B------:R-:W-:Y:S02]  /*1680*/  IMAD.U32 R11, RZ, RZ, UR7 ;  /* 0x00000007ff0b7e24 */ /* 0x000fe4000f8e00ff */
[----:B------:R-:W-:Y:S02]  /*1690*/  IMAD.MOV.U32 R8, RZ, RZ, 0x1e1 ;  /* 0x000001e1ff087424 */ /* 0x000fe400078e00ff */
[----:B------:R-:W-:Y:S02]  /*16a0*/  IMAD.MOV.U32 R12, RZ, RZ, 0x1 ;  /* 0x00000001ff0c7424 */ /* 0x000fe400078e00ff */
[----:B0-----:R-:W-:-:S07]  /*16b0*/  IMAD.MOV.U32 R13, RZ, RZ, RZ ;  /* 0x000000ffff0d7224 */ /* 0x001fce00078e00ff */
[----:B------:R-:W-:-:S07]  /*16c0*/  LEPC R20, `(.L_x_17) ;  /* 0x000000001014794e */ /* 0x000fce0000000000 */
[----:B-1---5:R-:W-:Y:S05]  /*16d0*/  CALL.ABS.NOINC R14 ;  /* 0x000000000e007343 */ /* 0x022fea0003c00000 */
.L_x_17:
[----:B------:R-:W-:-:S13]  /*16e0*/  ISETP.NE.AND P0, PT, R102, 0x3, PT ;  /* 0x000000036600780c */ /* 0x000fda0003f05270 */
[----:B------:R-:W-:Y:S05]  /*16f0*/  @!P0 BRA `(.L_x_18) ;  /* 0x0000000000048947 */ /* 0x000fea0003800000 */
[----:B------:R-:W-:Y:S01]  /*1700*/  BPT.TRAP 0x1 ;  /* 0x000000040000795c */ /* 0x000fe20000300000 */
.L_x_18:
[----:B------:R-:W0:Y:S01]  /*1710*/  S2UR UR5, SR_CgaCtaId ;  /* 0x00000000000579c3 */ /* 0x000e220000008800 */
[----:B------:R-:W-:Y:S01]  /*1720*/  UMOV UR4, 0x400 ;  /* 0x0000040000047882 */ /* 0x000fe20000000000 */
[----:B------:R-:W-:Y:S02]  /*1730*/  IMAD.U32 R0, RZ, RZ, UR40 ;  /* 0x00000028ff007e24 */ /* 0x000fe4000f8e00ff */
[----:B------:R-:W-:-:S03]  /*1740*/  IMAD.U32 R3, RZ, RZ, UR41 ;  /* 0x00000029ff037e24 */ /* 0x000fc6000f8e00ff */
[----:B------:R-:W-:Y:S01]  /*1750*/  SHF.L.U32 R0, R0, 0x1f, RZ ;  /* 0x0000001f00007819 */ /* 0x000fe200000006ff */
[----:B0-----:R-:W-:-:S06]  /*1760*/  ULEA UR4, UR5, UR4, 0x18 ;  /* 0x0000000405047291 */ /* 0x001fcc000f8ec03f */
[----:B------:R-:W-:-:S04]  /*1770*/  IMAD.U32 R6, RZ, RZ, UR4 ;  /* 0x00000004ff067e24 */ /* 0x000fc8000f8e00ff */
[----:B------:R-:W-:-:S04]  /*1780*/  IMAD R3, R3, 0x8, R6 ;  /* 0x0000000803037824 */ /* 0x000fc800078e0206 */
[----:B------:R0:W1:Y:S01]  /*1790*/  SYNCS.PHASECHK.TRANS64.TRYWAIT P1, [R3+URZ], R0 ;  /* 0x00000000030075a7 */ /* 0x000062000802017f */
[----:B------:R-:W-:Y:S05]  /*17a0*/  @!P0 BRA `(.L_x_19) ;  /* 0x0000000000048947 */ /* 0x000fea0003800000 */
[----:B------:R-:W-:Y:S01]  /*17b0*/  BPT.TRAP 0x1 ;  /* 0x000000040000795c */ /* 0x000fe20000300000 */
.L_x_19:
[----:B------:R-:W-:-:S05]  /*17c0*/  IMAD.U32 R4, RZ, RZ, UR44 ;  /* 0x0000002cff047e24 */ /* 0x000fca000f8e00ff */
[----:B------:R-:W-:Y:S01]  /*17d0*/  ISETP.GE.AND P2, PT, R4, 0x1, PT ;  /* 0x000000010400780c */ /* 0x000fe20003f46270 */
[----:B-1----:R-:W-:-:S12]  /*17e0*/  @P1 BRA `(.L_x_20) ;  /* 0x0000000000081947 */ /* 0x002fd80003800000 */
[----:B------:R-:W1:Y:S02]  /*17f0*/  SYNCS.PHASECHK.TRANS64.TRYWAIT P1, [R3+URZ], R0 ;  /* 0x00000000030075a7 */ /* 0x000e64000802017f */
[----:B-1----:R-:W-:Y:S05]  /*1800*/  @!P1 BRA `(.L_x_21) ;  /* 0x00000068003c9947 */ /* 0x002fea0003800000 */
.L_x_20:
[----:B------:R-:W-:Y:S05]  /*1810*/  WARPSYNC.ALL ;  /* 0x0000000000007948 */ /* 0x000fea0003800000 */
[----:B------:R-:W-:Y:S01]  /*1820*/  R2UR UR4, R6 ;  /* 0x00000000060472ca */ /* 0x000fe200000e0000 */
[----:B------:R-:W-:Y:S01]  /*1830*/  ULEA UR5, UR41, UR45, 0xa ;  /* 0x0000002d29057291 */ /* 0x000fe2000f8e503f */
[----:B------:R-:W-:Y:S01]  /*1840*/  WARPGROUP.ARRIVE ;  /* 0x00000000000079c5 */ /* 0x000fe20000000000 */
[----:B------:R-:W-:Y:S01]  /*1850*/  UMOV UR9, 0x40000040 ;  /* 0x4000004000097882 */ /* 0x000fe20000000000 */
[----:B------:R-:W-:-:S04]  /*1860*/  UMOV UR11, 0x40000040 ;  /* 0x40000040000b7882 */ /* 0x000fc80000000000 */
[----:B------:R-:W-:-:S05]  /*1870*/  UMOV UR8, UR5 ;  /* 0x0000000500087c82 */ /* 0x000fca0008000000 */
[----:B------:R-:W-:-:S04]  /*1880*/  UIADD3 UR4, UR4, 0x1c180, URZ ;  /* 0x0001c18004047890 */ /* 0x000fc8000fffe03f */
[----:B------:R-:W-:-:S04]  /*1890*/  USHF.R.U32.HI UR4, URZ, 0x4, UR4 ;  /* 0x000000043f047899 */ /* 0x000fc80008011604 */
[----:B------:R-:W-:-:S04]  /*18a0*/  ULOP3.LUT UR4, UR4, 0x3fff, URZ, 0xc0, !UPT ;  /* 0x00003fff04047892 */ /* 0x000fc8000f8ec03f */
[----:B------:R-:W-:-:S04]  /*18b0*/  ULOP3.LUT UR4, UR4, 0x10000, URZ, 0xfc, !UPT ;  /* 0x0001000004047892 */ /* 0x000fc8000f8efc3f */
[----:B------:R-:W-:-:S07]  /*18c0*/  ULEA UR6, UR41, UR4, 0xa ;  /* 0x0000000429067291 */ /* 0x000fce000f8e503f */
[----:B------:R-:W-:Y:S02]  /*18d0*/  UMOV UR10, UR6 ;  /* 0x00000006000a7c82 */ /* 0x000fe40008000000 */
[----:B------:R-:W-:Y:S01]  /*18e0*/  HGMMA.64x128x8.F32.TF32 R24, gdesc[UR8], RZ, !UPT, gsb0 ;  /* 0x05e00000081879f0 */ /* 0x000fe2000c0028ff */
[----:B------:R-:W-:Y:S02]  /*18f0*/  UIADD3 UR8, UR5, 0x2, URZ ;  /* 0x0000000205087890 */ /* 0x000fe4000fffe03f */
[----:B------:R-:W-:Y:S01]  /*1900*/  UIADD3 UR10, UR6, 0x2, URZ ;  /* 0x00000002060a7890 */ /* 0x000fe2000fffe03f */
[----:B------:R-:W-:Y:S01]  /*1910*/  UMOV UR9, 0x40000040 ;  /* 0x4000004000097882 */ /* 0x000fe20000000000 */
[----:B------:R-:W-:Y:S01]  /*1920*/  UMOV UR11, 0x40000040 ;  /* 0x40000040000b7882 */ /* 0x000fe20000000000 */
[----:B------:R-:W-:Y:S02]  /*1930*/  WARPGROUP.DEPBAR.LE gsb0, 0x0 ;  /* 0x00008000000079c5 */ /* 0x000fe40000010000 */
[----:B------:R-:W-:-:S06]  /*1940*/  WARPGROUP.ARRIVE ;  /* 0x00000000000079c5 */ /* 0x000fcc0000000000 */
[----:B------:R-:W-:Y:S01]  /*1950*/  HGMMA.64x128x8.F32.TF32 R24, gdesc[UR8], R24, gsb0 ;  /* 0x05e00000081879f0 */ /* 0x000fe20008002818 */
        /* <DEDUP_REMOVED lines=13> */
[----:B------:R-:W-:Y:S03]  /*1a30*/  HGMMA.64x128x8.F32.TF32 R24, gdesc[UR8], R24, gsb0 ;  /* 0x05e00000081879f0 */ /* 0x000fe60008002818 */
[----:B------:R-:W-:Y:S02]  /*1a40*/  WARPGROUP.DEPBAR.LE gsb0, 0x0 ;  /* 0x00008000000079c5 */ /* 0x000fe40000010000 */
[----:B------:R-:W-:Y:S05]  /*1a50*/  @!P2 BRA `(.L_x_22) ;  /* 0x000000040028a947 */ /* 0x000fea0003800000 */
[----:B------:R-:W-:Y:S01]  /*1a60*/  UIADD3 UR5, UR41, 0x1, URZ ;  /* 0x0000000129057890 */ /* 0x000fe2000fffe03f */
[----:B01----:R-:W-:Y:S02]  /*1a70*/  IMAD.U32 R0, RZ, RZ, UR44 ;  /* 0x0000002cff007e24 */ /* 0x003fe4000f8e00ff */
[----:B------:R-:W-:Y:S01]  /*1a80*/  IMAD.U32 R3, RZ, RZ, UR41 ;  /* 0x00000029ff037e24 */ /* 0x000fe2000f8e00ff */
[----:B------:R-:W-:-:S04]  /*1a90*/  UISETP.NE.AND UP0, UPT, UR5, 0x7, UPT ;  /* 0x000000070500788c */ /* 0x000fc8000bf05270 */
[----:B------:R-:W-:Y:S02]  /*1aa0*/  USEL UR6, URZ, 0x1, UP0 ;  /* 0x000000013f067887 */ /* 0x000fe40008000000 */
[----:B------:R-:W-:Y:S02]  /*1ab0*/  USEL UR5, UR5, URZ, UP0 ;  /* 0x0000003f05057287 */ /* 0x000fe40008000000 */
[----:B------:R-:W-:-:S06]  /*1ac0*/  ULOP3.LUT UR6, UR40, UR6, URZ, 0x3c, !UPT ;  /* 0x0000000628067292 */ /* 0x000fcc000f8e3c3f */
[----:B------:R-:W-:-:S07]  /*1ad0*/  IMAD.U32 R7, RZ, RZ, UR6 ;  /* 0x00000006ff077e24 */ /* 0x000fce000f8e00ff */
.L_x_29:
[----:B------:R-:W-:Y:S05]  /*1ae0*/  @!P0 BRA `(.L_x_23) ;  /* 0x0000000000048947 */ /* 0x000fea0003800000 */
[----:B------:R-:W-:Y:S01]  /*1af0*/  BPT.TRAP 0x1 ;  /* 0x000000040000795c */ /* 0x000fe20000300000 */
.L_x_23:
[----:B------:R-:W0:Y:S01]  /*1b00*/  S2UR UR7, SR_CgaCtaId ;  /* 0x00000000000779c3 */ /* 0x000e220000008800 */
[----:B------:R-:W-:Y:S01]  /*1b10*/  UMOV UR6, 0x400 ;  /* 0x0000040000067882 */ /* 0x000fe20000000000 */
[----:B------:R-:W-:Y:S01]  /*1b20*/  IMAD.U32 R5, RZ, RZ, UR5 ;  /* 0x00000005ff057e24 */ /* 0x000fe2000f8e00ff */
[----:B------:R-:W-:Y:S01]  /*1b30*/  SHF.L.U32 R4, R7, 0x1f, RZ ;  /* 0x0000001f07047819 */ /* 0x000fe200000006ff */
[----:B0-----:R-:W-:-:S06]  /*1b40*/  ULEA UR6, UR7, UR6, 0x18 ;  /* 0x0000000607067291 */ /* 0x001fcc000f8ec03f */
[----:B------:R-:W-:-:S04]  /*1b50*/  IMAD.U32 R6, RZ, RZ, UR6 ;  /* 0x00000006ff067e24 */ /* 0x000fc8000f8e00ff */
[----:B------:R-:W-:-:S04]  /*1b60*/  IMAD R5, R5, 0x8, R6 ;  /* 0x0000000805057824 */ /* 0x000fc800078e0206 */
[----:B------:R0:W1:Y:S01]  /*1b70*/  SYNCS.PHASECHK.TRANS64.TRYWAIT P1, [R5+URZ], R4 ;  /* 0x00000004050075a7 */ /* 0x000062000802017f */
[----:B------:R-:W-:Y:S05]  /*1b80*/  @!P0 BRA `(.L_x_24) ;  /* 0x0000000000048947 */ /* 0x000fea0003800000 */
[----:B------:R-:W-:Y:S01]  /*1b90*/  BPT.TRAP 0x1 ;  /* 0x000000040000795c */ /* 0x000fe20000300000 */
.L_x_24:
[----:B-1----:R-:W-:Y:S05]  /*1ba0*/  @P1 BRA `(.L_x_25) ;  /* 0x0000000000081947 */ /* 0x002fea0003800000 */
[----:B------:R-:W1:Y:S02]  /*1bb0*/  SYNCS.PHASECHK.TRANS64.TRYWAIT P1, [R5+URZ], R4 ;  /* 0x00000004050075a7 */ /* 0x000e64000802017f */
[----:B-1----:R-:W-:Y:S05]  /*1bc0*/  @!P1 BRA `(.L_x_26) ;  /* 0x0000006400609947 */ /* 0x002fea0003800000 */
.L_x_25:
[----:B------:R-:W-:Y:S01]  /*1bd0*/  ULEA UR6, UR5, UR45, 0xa ;  /* 0x0000002d05067291 */ /* 0x000fe2000f8e503f */
[----:B------:R-:W-:Y:S01]  /*1be0*/  WARPGROUP.ARRIVE ;  /* 0x00000000000079c5 */ /* 0x000fe20000000000 */
[----:B------:R-:W-:Y:S01]  /*1bf0*/  ULEA UR7, UR5, UR4, 0xa ;  /* 0x0000000405077291 */ /* 0x000fe2000f8e503f */
[----:B------:R-:W-:Y:S01]  /*1c00*/  UMOV UR9, 0x40000040 ;  /* 0x4000004000097882 */ /* 0x000fe20000000000 */
[----:B------:R-:W-:-:S03]  /*1c10*/  UMOV UR11, 0x40000040 ;  /* 0x40000040000b7882 */ /* 0x000fc60000000000 */
[----:B------:R-:W-:Y:S02]  /*1c20*/  UMOV UR8, UR6 ;  /* 0x0000000600087c82 */ /* 0x000fe40008000000 */
[----:B------:R-:W-:Y:S02]  /*1c30*/  UMOV UR10, UR7 ;  /* 0x00000007000a7c82 */ /* 0x000fe40008000000 */
[----:B------:R-:W-:Y:S01]  /*1c40*/  HGMMA.64x128x8.F32.TF32 R24, gdesc[UR8], R24, gsb0 ;  /* 0x05e00000081879f0 */ /* 0x000fe20008002818 */
[----:B------:R-:W-:Y:S02]  /*1c50*/  UIADD3 UR8, UR6, 0x2, URZ ;  /* 0x0000000206087890 */ /* 0x000fe4000fffe03f */
[----:B------:R-:W-:Y:S01]  /*1c60*/  UIADD3 UR10, UR7, 0x2, URZ ;  /* 0x00000002070a7890 */ /* 0x000fe2000fffe03f */
[----:B------:R-:W-:Y:S01]  /*1c70*/  UMOV UR9, 0x40000040 ;  /* 0x4000004000097882 */ /* 0x000fe20000000000 */
[----:B------:R-:W-:Y:S01]  /*1c80*/  UMOV UR11, 0x40000040 ;  /* 0x40000040000b7882 */ /* 0x000fe20000000000 */
[----:B------:R-:W-:-:S02]  /*1c90*/  WARPGROUP.DEPBAR.LE gsb0, 0x0 ;  /* 0x00008000000079c5 */ /* 0x000fc40000010000 */
        /* <DEDUP_REMOVED lines=18> */
[----:B------:R-:W-:Y:S01]  /*1dc0*/  BPT.TRAP 0x1 ;  /* 0x000000040000795c */ /* 0x000fe20000300000 */
.L_x_27:
[----:B------:R-:W-:-:S13]  /*1dd0*/  ISETP.NE.AND P1, PT, R22, RZ, PT ;  /* 0x000000ff1600720c */ /* 0x000fda0003f25270 */
[----:B01----:R-:W-:-:S04]  /*1de0*/  @P1 IMAD R4, R3, 0x8, R6 ;  /* 0x0000000803041824 */ /* 0x003fc800078e0206 */
[----:B------:R-:W-:-:S05]  /*1df0*/  @P1 VIADD R4, R4, 0x38 ;  /* 0x0000003804041836 */ /* 0x000fca0000000000 */
[----:B------:R-:W-:-:S04]  /*1e00*/  @P1 PRMT R4, R19, 0x654, R4 ;  /* 0x0000065413041816 */ /* 0x000fc80000000004 */
[----:B------:R0:W-:Y:S01]  /*1e10*/  @P1 SYNCS.ARRIVE.TRANS64.RED.A1T0 RZ, [R4+URZ], RZ ;  /* 0x000000ff04ff19a7 */ /* 0x0001e2000810043f */
[----:B------:R-:W-:-:S13]  /*1e20*/  ISETP.GT.U32.AND P1, PT, R18, 0x1, PT ;  /* 0x000000011200780c */ /* 0x000fda0003f24070 */
[----:B0-----:R-:W-:Y:S05]  /*1e30*/  @P1 BRA `(.L_x_28) ;  /* 0x0000000000041947 */ /* 0x001fea0003800000 */
[----:B------:R-:W-:Y:S01]  /*1e40*/  BPT.TRAP 0x1 ;  /* 0x000000040000795c */ /* 0x000fe20000300000 */
.L_x_28:
[----:B------:R-:W-:Y:S01]  /*1e50*/  UIADD3 UR5, UR5, 0x1, URZ ;  /* 0x0000000105057890 */ /* 0x000fe2000fffe03f */
[C---:B------:R-:W-:Y:S01]  /*1e60*/  ISETP.GT.AND P2, PT, R0.reuse, 0x1, PT ;  /* 0x000000010000780c */ /* 0x040fe20003f44270 */
[----:B------:R-:W-:Y:S02]  /*1e70*/  VIADD R3, R3, 0x1 ;  /* 0x0000000103037836 */ /* 0x000fe40000000000 */
[----:B------:R-:W-:Y:S01]  /*1e80*/  UISETP.NE.AND UP0, UPT, UR5, 0x7, UPT ;  /* 0x000000070500788c */ /* 0x000fe2000bf05270 */
[----:B------:R-:W-:Y:S02]  /*1e90*/  VIADD R0, R0, 0xffffffff ;  /* 0xffffffff00007836 */ /* 0x000fe40000000000 */
[C---:B------:R-:W-:Y:S01]  /*1ea0*/  ISETP.NE.AND P1, PT, R3.reuse, 0x7, PT ;  /* 0x000000070300780c */ /* 0x040fe20003f25270 */
[----:B------:R-:W-:Y:S02]  /*1eb0*/  USEL UR6, URZ, 0x1, UP0 ;  /* 0x000000013f067887 */ /* 0x000fe40008000000 */
[----:B------:R-:W-:Y:S01]  /*1ec0*/  USEL UR5, UR5, URZ, UP0 ;  /* 0x0000003f05057287 */ /* 0x000fe20008000000 */
[----:B------:R-:W-:-:S03]  /*1ed0*/  SEL R3, R3, RZ, P1 ;  /* 0x000000ff03037207 */ /* 0x000fc60000800000 */
[----:B------:R-:W-:Y:S01]  /*1ee0*/  LOP3.LUT R7, R7, UR6, RZ, 0x3c, !PT ;  /* 0x0000000607077c12 */ /* 0x000fe2000f8e3cff */
[----:B------:R-:W-:Y:S07]  /*1ef0*/  @P2 BRA `(.L_x_29) ;  /* 0xfffffff800f82947 */ /* 0x000fee000383ffff */
.L_x_22:
[----:B01----:R-:W0:Y:S02]  /*1f00*/  LDC R0, c[0x0][0x28c] ;  /* 0x0000a300ff007b82 */ /* 0x003e240000000800 */
[----:B0-----:R-:W-:-:S13]  /*1f10*/  ISETP.GE.AND P1, PT, R0, 0x1, PT ;  /* 0x000000010000780c */ /* 0x001fda0003f26270 */
[----:B------:R-:W-:Y:S05]  /*1f20*/  @!P1 BRA `(.L_x_30) ;  /* 0x0000000000509947 */ /* 0x000fea0003800000 */
[----:B------:R-:W-:Y:S05]  /*1f30*/  @!P0 BRA `(.L_x_31) ;  /* 0x0000000000048947 */ /* 0x000fea0003800000 */
[----:B------:R-:W-:Y:S01]  /*1f40*/  BPT.TRAP 0x1 ;  /* 0x000000040000795c */ /* 0x000fe20000300000 */
.L_x_31:
[----:B------:R-:W-:Y:S01]  /*1f50*/  ISETP.NE.AND P0, PT, R22, RZ, PT ;  /* 0x000000ff1600720c */ /* 0x000fe20003f05270 */
[----:B------:R-:W-:Y:S01]  /*1f60*/  BSSY B0, `(.L_x_32) ;  /* 0x000000e000007945 */ /* 0x000fe20003800000 */
[----:B------:R-:W-:-:S11]  /*1f70*/  ISETP.GT.U32.AND P1, PT, R18, 0x1, PT ;  /* 0x000000011200780c */ /* 0x000fd60003f24070 */
[----:B------:R-:W-:Y:S05]  /*1f80*/  @!P0 BRA `(.L_x_33) ;  /* 0x00000000002c8947 */ /* 0x000fea0003800000 */
[----:B------:R-:W-:-:S04]  /*1f90*/  UIADD3 UR6, UR44, UR41, URZ ;  /* 0x000000292c067290 */ /* 0x000fc8000fffe03f */
[----:B------:R-:W-:-:S04]  /*1fa0*/  UIMAD.WIDE.U32 UR4, UR6, 0x24924925, URZ ;  /* 0x24924925060478a5 */ /* 0x000fc8000f8e003f */
[----:B------:R-:W-:-:S04]  /*1fb0*/  UIADD3 UR4, UR6, -UR5, URZ ;  /* 0x8000000506047290 */ /* 0x000fc8000fffe03f */
[----:B------:R-:W-:-:S04]  /*1fc0*/  ULEA.HI UR4, UR4, UR5, URZ, 0x1f ;  /* 0x0000000504047291 */ /* 0x000fc8000f8ff83f */
[----:B------:R-:W-:-:S04]  /*1fd0*/  USHF.R.U32.HI UR4, URZ, 0x2, UR4 ;  /* 0x000000023f047899 */ /* 0x000fc80008011604 */
[----:B------:R-:W-:-:S06]  /*1fe0*/  UIMAD UR4, UR4, -0x7, UR6 ;  /* 0xfffffff9040478a4 */ /* 0x000fcc000f8e0206 */
[----:B------:R-:W-:-:S04]  /*1ff0*/  IMAD.U32 R3, RZ, RZ, UR4 ;  /* 0x00000004ff037e24 */ /* 0x000fc8000f8e00ff */
[----:B------:R-:W-:-:S04]  /*2000*/  IMAD R0, R3, 0x8, R6 ;  /* 0x0000000803007824 */ /* 0x000fc800078e0206 */
[----:B------:R-:W-:-:S05]  /*2010*/  VIADD R0, R0, 0x38 ;  /* 0x0000003800007836 */ /* 0x000fca0000000000 */
[----:B------:R-:W-:-:S04]  /*2020*/  PRMT R0, R19, 0x654, R0 ;  /* 0x0000065413007816 */ /* 0x000fc80000000000 */
[----:B------:R0:W-:Y:S03]  /*2030*/  SYNCS.ARRIVE.TRANS64.RED.A1T0 RZ, [R0+URZ], RZ ;  /* 0x000000ff00ff79a7 */ /* 0x0001e6000810043f */
.L_x_33:
[----:B------:R-:W-:Y:S05]  /*2040*/  BSYNC B0 ;  /* 0x0000000000007941 */ /* 0x000fea0003800000 */
.L_x_32:
[----:B------:R-:W-:Y:S05]  /*2050*/  @P1 BRA `(.L_x_30) ;  /* 0x0000000000041947 */ /* 0x000fea0003800000 */
[----:B------:R-:W-:Y:S01]  /*2060*/  BPT.TRAP 0x1 ;  /* 0x000000040000795c */ /* 0x000fe20000300000 */
.L_x_30:
[----:B------:R-:W-:Y:S01]  /*2070*/  UISETP.GE.U32.AND UP1, UPT, UR43, 0x7, UPT ;  /* 0x000000072b00788c */ /* 0x000fe2000bf26070 */
[----:B------:R-:W-:Y:S01]  /*2080*/  IMAD.SHL.U32 R100, R100, 0x80, RZ ;  /* 0x0000008064647824 */ /* 0x000fe200078e00ff */
[----:B------:R-:W-:Y:S01]  /*2090*/  UIADD3 UR41, UR43, UR41, URZ ;  /* 0x000000292b297290 */ /* 0x000fe2000fffe03f */
[----:B------:R-:W-:Y:S01]  /*20a0*/  SHF.R.S32.HI R11, RZ, 0x1f, R101 ;  /* 0x0000001fff0b7819 */ /* 0x000fe20000011465 */
[----:B------:R-:W-:Y:S01]  /*20b0*/  ULDC UR10, c[0x0][0x288] ;  /* 0x0000a200000a7ab9 */ /* 0x000fe20000000800 */
[----:B------:R-:W-:Y:S01]  /*20c0*/  IMAD.SHL.U32 R6, R103, 0x80, RZ ;  /* 0x0000008067067824 */ /* 0x000fe200078e00ff */
[C---:B------:R-:W-:Y:S01]  /*20d0*/  LOP3.LUT R8, R100.reuse, 0x6, R95, 0xf8, !PT ;  /* 0x0000000664087812 */ /* 0x040fe200078ef85f */
[----:B------:R-:W-:Y:S01]  /*20e0*/  UISETP.GT.U32.AND UP0, UPT, UR41, 0x6, UPT ;  /* 0x000000062900788c */ /* 0x000fe2000bf04070 */
[----:B------:R-:W-:Y:S01]  /*20f0*/  ISETP.GE.AND P0, PT, R100, UR10, PT ;  /* 0x0000000a64007c0c */ /* 0x000fe2000bf06270 */
[----:B------:R-:W-:Y:S01]  /*2100*/  ULDC.64 UR6, c[0x0][0x5d0] ;  /* 0x0001740000067ab9 */ /* 0x000fe20000000a00 */
[----:B------:R-:W-:Y:S01]  /*2110*/  ULDC UR11, c[0x0][0x284] ;  /* 0x0000a100000b7ab9 */ /* 0x000fe20000000800 */
[----:B------:R-:W-:Y:S01]  /*2120*/  @UP1 UIMAD.WIDE.U32 UR4, UR41, 0x24924925, URZ ;  /* 0x24924925290418a5 */ /* 0x000fe2000f8e003f */
[----:B------:R-:W-:Y:S01]  /*2130*/  SHF.R.S32.HI R9, RZ, 0x1f, R8 ;  /* 0x0000001fff097819 */ /* 0x000fe20000011408 */
[----:B0-----:R-:W-:Y:S01]  /*2140*/  IMAD R0, R11, UR6, RZ ;  /* 0x000000060b007c24 */ /* 0x001fe2000f8e02ff */
[----:B------:R-:W-:Y:S01]  /*2150*/  UISETP.LT.U32.AND UP0, UPT, UR43, 0x7, UP0 ;  /* 0x000000072b00788c */ /* 0x000fe20008701070 */
[----:B------:R-:W-:Y:S01]  /*2160*/  ISETP.GE.OR P0, PT, R6, UR11, P0 ;  /* 0x0000000b06007c0c */ /* 0x000fe20008706670 */
[----:B------:R-:W-:Y:S01]  /*2170*/  @UP1 UIADD3 UR4, UR41, -UR5, URZ ;  /* 0x8000000529041290 */ /* 0x000fe2000fffe03f */
[C---:B------:R-:W-:Y:S01]  /*2180*/  IMAD R3, R101.reuse, UR7, R0 ;  /* 0x0000000765037c24 */ /* 0x040fe2000f8e0200 */
[----:B------:R-:W-:Y:S01]  /*2190*/  ULDC.64 UR8, c[0x0][0x5c8] ;  /* 0x0001720000087ab9 */ /* 0x000fe20000000a00 */
[----:B------:R-:W-:Y:S01]  /*21a0*/  IMAD.WIDE.U32 R4, R101, UR6, R8 ;  /* 0x0000000665047c25 */ /* 0x000fe2000f8e0008 */
[----:B------:R-:W-:-:S02]  /*21b0*/  USEL UR6, URZ, 0x1, !UP0 ;  /* 0x000000013f067887 */ /* 0x000fc4000c000000 */
[----:B------:R-:W-:Y:S01]  /*21c0*/  @UP1 ULEA.HI UR4, UR4, UR5, URZ, 0x1f ;  /* 0x0000000504041291 */ /* 0x000fe2000f8ff83f */
[----:B------:R-:W-:Y:S01]  /*21d0*/  IMAD.WIDE R104, R103, 0x80, R88 ;  /* 0x0000008067687825 */ /* 0x000fe200078e0258 */
[----:B------:R-:W-:Y:S02]  /*21e0*/  ULOP3.LUT UR40, UR40, UR6, URZ, 0x3c, !UPT ;  /* 0x0000000628287292 */ /* 0x000fe4000f8e3c3f */
[----:B------:R-:W-:Y:S01]  /*21f0*/  @UP1 USHF.R.U32.HI UR4, URZ, 0x2, UR4 ;  /* 0x000000023f041899 */ /* 0x000fe20008011604 */
[----:B------:R-:W-:Y:S02]  /*2200*/  IMAD.IADD R5, R5, 0x1, R3 ;  /* 0x0000000105057824 */ /* 0x000fe400078e0203 */
[----:B------:R-:W-:Y:S01]  /*2210*/  IMAD R3, R105, UR8, RZ ;  /* 0x0000000869037c24 */ /* 0x000fe2000f8e02ff */
[----:B------:R-:W-:Y:S01]  /*2220*/  @UP1 ULOP3.LUT UR40, UR40, 0x1, UR4, 0x78, !UPT ;  /* 0x0000000128281892 */ /* 0x000fe2000f8e7804 */
[----:B------:R-:W-:-:S04]  /*2230*/  IMAD.WIDE.U32 R106, R104, UR8, R4 ;  /* 0x00000008686a7c25 */ /* 0x000fc8000f8e0004 */
[----:B------:R-:W-:Y:S02]  /*2240*/  IMAD R7, R104, UR9, R3 ;  /* 0x0000000968077c24 */ /* 0x000fe4000f8e0203 */
[----:B------:R-:W-:Y:S01]  /*2250*/  IMAD.MOV.U32 R0, RZ, RZ, -0x1 ;  /* 0xffffffffff007424 */ /* 0x000fe200078e00ff */
[----:B------:R-:W-:Y:S06]  /*2260*/  @P0 BRA `(.L_x_34) ;  /* 0x0000004000100947 */ /* 0x000fec0003800000 */
[----:B-----5:R-:W-:Y:S01]  /*2270*/  FSETP.NEU.AND P1, PT, R90, RZ, PT ;  /* 0x000000ff5a00720b */ /* 0x020fe20003f2d000 */
[----:B------:R-:W-:Y:S01]  /*2280*/  IMAD.IADD R4, R94, 0x1, -R100 ;  /* 0x000000015e047824 */ /* 0x000fe200078e0a64 */
[----:B------:R-:W-:Y:S01]  /*2290*/  BSSY B0, `(.L_x_34) ;  /* 0x0000401000007945 */ /* 0x000fe20003800000 */
[----:B------:R-:W-:Y:S02]  /*22a0*/  IMAD.IADD R3, R99, 0x1, -R6 ;  /* 0x0000000163037824 */ /* 0x000fe400078e0a06 */
[----:B------:R-:W-:Y:S01]  /*22b0*/  IMAD.IADD R117, R107, 0x1, R7 ;  /* 0x000000016b757824 */ /* 0x000fe200078e0207 */
[----:B------:R-:W-:-:S04]  /*22c0*/  ISETP.GT.AND P0, PT, R4, RZ, PT ;  /* 0x000000ff0400720c */ /* 0x000fc80003f04270 */
[----:B------:R-:W-:-:S03]  /*22d0*/  ISETP.GT.AND P2, PT, R3, RZ, P0 ;  /* 0x000000ff0300720c */ /* 0x000fc60000744270 */
[----:B------:R-:W-:Y:S10]  /*22e0*/  @!P1 BRA `(.L_x_35) ;  /* 0x0000002c001c9947 */ /* 0x000ff40003800000 */
[----:B------:R-:W0:Y:S01]  /*22f0*/  LDC.64 R110, c[0x0][0x5b8] ;  /* 0x00016e00ff6e7b82 */ /* 0x000e220000000a00 */
[----:B------:R-:W-:-:S07]  /*2300*/  ULDC.64 UR4, c[0x0][0x5c0] ;  /* 0x0001700000047ab9 */ /* 0x000fce0000000a00 */
[----:B------:R-:W1:Y:S08]  /*2310*/  LDC.64 R112, c[0x0][0x5b0] ;  /* 0x00016c00ff707b82 */ /* 0x000e700000000a00 */
[----:B------:R-:W2:Y:S01]  /*2320*/  LDC.64 R114, c[0x0][0x5a8] ;  /* 0x00016a00ff727b82 */ /* 0x000ea20000000a00 */
[-C--:B0-----:R-:W-:Y:S02]  /*2330*/  IMAD R6, R11, R110.reuse, RZ ;  /* 0x0000006e0b067224 */ /* 0x081fe400078e02ff */
[----:B------:R-:W-:-:S04]  /*2340*/  IMAD.WIDE.U32 R108, R101, R110, R8 ;  /* 0x0000006e656c7225 */ /* 0x000fc800078e0008 */
[----:B------:R-:W-:Y:S02]  /*2350*/  IMAD R103, R101, R111, R6 ;  /* 0x0000006f65677224 */ /* 0x000fe400078e0206 */
[-C--:B-1----:R-:W-:Y:S02]  /*2360*/  IMAD R5, R105, R112.reuse, RZ ;  /* 0x0000007069057224 */ /* 0x082fe400078e02ff */
[----:B------:R-:W-:Y:S02]  /*2370*/  IMAD.IADD R13, R109, 0x1, R103 ;  /* 0x000000016d0d7824 */ /* 0x000fe400078e0267 */
[----:B------:R-:W-:Y:S02]  /*2380*/  IMAD.MOV.U32 R12, RZ, RZ, R108 ;  /* 0x000000ffff0c7224 */ /* 0x000fe400078e006c */
[C---:B------:R-:W-:Y:S02]  /*2390*/  IMAD R105, R104.reuse, R113, R5 ;  /* 0x0000007168697224 */ /* 0x040fe400078e0205 */
[----:B------:R-:W-:-:S04]  /*23a0*/  IMAD.WIDE.U32 R6, R104, R112, R12 ;  /* 0x0000007068067225 */ /* 0x000fc800078e000c */
[----:B------:R-:W-:Y:S01]  /*23b0*/  IMAD.IADD R5, R7, 0x1, R105 ;  /* 0x0000000107057824 */ /* 0x000fe200078e0269 */
[----:B--2---:R-:W-:-:S04]  /*23c0*/  LEA R14, P1, R6, R114, 0x2 ;  /* 0x00000072060e7211 */ /* 0x004fc800078210ff */
[----:B------:R-:W-:-:S05]  /*23d0*/  LEA.HI.X R15, R6, R115, R5, 0x2, P1 ;  /* 0x00000073060f7211 */ /* 0x000fca00008f1405 */
[----:B------:R0:W2:Y:S01]  /*23e0*/  @P2 LDG.E.LTC128B R5, desc[UR38][R14.64] ;  /* 0x000000260e052981 */ /* 0x0000a2000c1e1920 */
[----:B------:R-:W-:Y:S01]  /*23f0*/  LEA R10, P3, R106, UR4, 0x2 ;  /* 0x000000046a0a7c11 */ /* 0x000fe2000f8610ff */
[----:B------:R-:W-:Y:S01]  /*2400*/  IMAD.WIDE.U32 R6, R104, R112, R8 ;  /* 0x0000007068067225 */ /* 0x000fe200078e0008 */
[----:B------:R-:W-:Y:S01]  /*2410*/  ISETP.GT.AND P1, PT, R4, 0x1, PT ;  /* 0x000000010400780c */ /* 0x000fe20003f24270 */
[----:B------:R-:W-:Y:S02]  /*2420*/  BSSY B1, `(.L_x_36) ;  /* 0x0000012000017945 */ /* 0x000fe40003800000 */
[----:B------:R-:W-:Y:S02]  /*2430*/  IMAD.IADD R7, R105, 0x1, R7 ;  /* 0x0000000169077824 */ /* 0x000fe400078e0207 */
[----:B------:R-:W-:Y:S01]  /*2440*/  IMAD.WIDE.U32 R20, R101, R110, R6 ;  /* 0x0000006e65147225 */ /* 0x000fe200078e0006 */
[----:B0-----:R-:W-:-:S03]  /*2450*/  SHF.L.U64.HI R15, R112, 0x3, R113 ;  /* 0x00000003700f7819 */ /* 0x001fc60000010271 */
[----:B------:R-:W-:Y:S01]  /*2460*/  IMAD.IADD R7, R103, 0x1, R21 ;  /* 0x0000000167077824 */ /* 0x000fe200078e0215 */
[----:B------:R-:W-:Y:S01]  /*2470*/  LEA R6, P4, R20, R114, 0x2 ;  /* 0x0000007214067211 */ /* 0x000fe200078810ff */
[----:B------:R-:W-:-:S03]  /*2480*/  IMAD.SHL.U32 R14, R112, 0x8, RZ ;  /* 0x00000008700e7824 */ /* 0x000fc600078e00ff */
[----:B------:R-:W-:Y:S01]  /*2490*/  LEA.HI.X R7, R20, R115, R7, 0x2, P4 ;  /* 0x0000007314077211 */ /* 0x000fe200020f1407 */
[----:B------:R-:W-:Y:S01]  /*24a0*/  IMAD.WIDE.U32 R20, R104, R112, R14 ;  /* 0x0000007068147225 */ /* 0x000fe200078e000e */
[----:B--2---:R-:W-:-:S05]  /*24b0*/  LOP3.LUT R11, R5, 0xffffe000, RZ, 0xc0, !PT ;  /* 0xffffe000050b7812 */ /* 0x004fca00078ec0ff */
[----:B------:R-:W-:-:S04]  /*24c0*/  FMUL R11, R11, R90 ;  /* 0x0000005a0b0b7220 */ /* 0x000fc80000400000 */
[----:B------:R-:W-:Y:S01]  /*24d0*/  FFMA R107, R24, R23, R11 ;  /* 0x00000017186b7223 */ /* 0x000fe2000000000b */
[----:B------:R-:W-:Y:S02]  /*24e0*/  LEA.HI.X R11, R106, UR5, R117, 0x2, P3 ;  /* 0x000000056a0b7c11 */ /* 0x000fe400098f1475 */
[----:B------:R-:W-:Y:S02]  /*24f0*/  ISETP.GT.AND P3, PT, R3, RZ, P1 ;  /* 0x000000ff0300720c */ /* 0x000fe40000f64270 */
[----:B------:R-:W-:-:S05]  /*2500*/  F2FP.TF32.F32.PACK_B R107, R107 ;  /* 0x0000006bff6b723e */ /* 0x000fca00024050ff */
[----:B------:R0:W-:Y:S06]  /*2510*/  @P2 STG.E desc[UR38][R10.64], R107 ;  /* 0x0000006b0a002986 */ /* 0x0001ec000c101926 */
[----:B------:R-:W-:Y:S05]  /*2520*/  @!P3 BRA `(.L_x_37) ;  /* 0x000000000004b947 */ /* 0x000fea0003800000 */
[----:B------:R1:W5:Y:S02]  /*2530*/  LDG.E.LTC128B R5, desc[UR38][R6.64+0x4] ;  /* 0x0000042606057981 */ /* 0x000364000c1e1920 */
.L_x_37:
[----:B------:R-:W-:Y:S05]  /*2540*/  BSYNC B1 ;  /* 0x0000000000017941 */ /* 0x000fea0003800000 */
.L_x_36:
[----:B-----5:R-:W-:Y:S01]  /*2550*/  LOP3.LUT R15, R5, 0xffffe000, RZ, 0xc0, !PT ;  /* 0xffffe000050f7812 */ /* 0x020fe200078ec0ff */
[----:B------:R-:W-:Y:S01]  /*2560*/  IMAD.IADD R105, R105, 0x1, R21 ;  /* 0x0000000169697824 */ /* 0x000fe200078e0215 */
[----:B------:R-:W-:Y:S01]  /*2570*/  IADD3 R108, P2, R108, R20, RZ ;  /* 0x000000146c6c7210 */ /* 0x000fe20007f5e0ff */
[----:B------:R-:W-:Y:S01]  /*2580*/  IMAD.MOV.U32 R24, RZ, RZ, R5 ;  /* 0x000000ffff187224 */ /* 0x000fe200078e0005 */
[----:B------:R-:W-:Y:S01]  /*2590*/  ISETP.GT.AND P0, PT, R3, 0x8, P0 ;  /* 0x000000080300780c */ /* 0x000fe20000704270 */
[----:B------:R-:W-:Y:S02]  /*25a0*/  FMUL R12, R15, R90 ;  /* 0x0000005a0f0c7220 */ /* 0x000fe40000400000 */
[----:B------:R-:W-:Y:S01]  /*25b0*/  IMAD.X R13, R105, 0x1, R13, P2 ;  /* 0x00000001690d7824 */ /* 0x000fe200010e060d */
[----:B------:R-:W-:Y:S01]  /*25c0*/  LEA R14, P2, R108, R114, 0x2 ;  /* 0x000000726c0e7211 */ /* 0x000fe200078410ff */
[----:B------:R-:W-:-:S03]  /*25d0*/  FFMA R25, R25, R23, R12 ;  /* 0x0000001719197223 */ /* 0x000fc6000000000c */
[----:B------:R-:W-:Y:S02]  /*25e0*/  LEA.HI.X R15, R108, R115, R13, 0x2, P2 ;  /* 0x000000736c0f7211 */ /* 0x000fe400010f140d */
[----:B------:R-:W-:-:S05]  /*25f0*/  F2FP.TF32.F32.PACK_B R25, R25 ;  /* 0x00000019ff19723e */ /* 0x000fca00024050ff */
[----:B------:R2:W-:Y:S04]  /*2600*/  @P3 STG.E desc[UR38][R10.64+0x4], R25 ;  /* 0x000004190a003986 */ /* 0x0005e8000c101926 */
[----:B------:R-:W3:Y:S01]  /*2610*/  @P0 LDG.E.LTC128B R24, desc[UR38][R14.64] ;  /* 0x000000260e180981 */ /* 0x000ee2000c1e1920 */
[----:B------:R-:W-:Y:S01]  /*2620*/  IADD3 R20, P2, R8, R20, RZ ;  /* 0x0000001408147210 */ /* 0x000fe20007f5e0ff */
[----:B------:R-:W-:Y:S01]  /*2630*/  BSSY B1, `(.L_x_38) ;  /* 0x0000011000017945 */ /* 0x000fe20003800000 */
[----:B------:R-:W-:-:S03]  /*2640*/  ISETP.GT.AND P1, PT, R3, 0x8, P1 ;  /* 0x000000080300780c */ /* 0x000fc60000f24270 */
[----:B------:R-:W-:Y:S01]  /*2650*/  IMAD.X R21, R9, 0x1, R105, P2 ;  /* 0x0000000109157824 */ /* 0x000fe200010e0669 */
[C---:B------:R-:W-:Y:S02]  /*2660*/  SHF.L.U64.HI R9, R91.reuse, 0x2, R92 ;  /* 0x000000025b097819 */ /* 0x040fe4000001025c */
[----:B------:R-:W-:Y:S01]  /*2670*/  LEA R12, P2, R91, R10, 0x2 ;  /* 0x0000000a5b0c7211 */ /* 0x000fe200078410ff */
[----:B------:R-:W-:-:S04]  /*2680*/  IMAD.WIDE.U32 R20, R101, R110, R20 ;  /* 0x0000006e65147225 */ /* 0x000fc800078e0014 */
[----:B------:R-:W-:Y:S01]  /*2690*/  IMAD.X R13, R9, 0x1, R11, P2 ;  /* 0x00000001090d7824 */ /* 0x000fe200010e060b */
[----:B------:R-:W-:Y:S02]  /*26a0*/  LEA R8, P3, R20, R114, 0x2 ;  /* 0x0000007214087211 */ /* 0x000fe400078610ff */
[----:B---3--:R-:W-:-:S05]  /*26b0*/  LOP3.LUT R5, R24, 0xffffe000, RZ, 0xc0, !PT ;  /* 0xffffe00018057812 */ /* 0x008fca00078ec0ff */
[----:B------:R-:W-:-:S04]  /*26c0*/  FMUL R5, R5, R90 ;  /* 0x0000005a05057220 */ /* 0x000fc80000400000 */
[----:B------:R-:W-:Y:S01]  /*26d0*/  FFMA R101, R26, R23, R5 ;  /* 0x000000171a657223 */ /* 0x000fe20000000005 */
[----:B------:R-:W-:-:S04]  /*26e0*/  IMAD.IADD R5, R103, 0x1, R21 ;  /* 0x0000000167057824 */ /* 0x000fc800078e0215 */
[----:B------:R-:W-:Y:S02]  /*26f0*/  F2FP.TF32.F32.PACK_B R101, R101 ;  /* 0x00000065ff65723e */ /* 0x000fe400024050ff */
[----:B------:R-:W-:-:S03]  /*2700*/  LEA.HI.X R9, R20, R115, R5, 0x2, P3 ;  /* 0x0000007314097211 */ /* 0x000fc600018f1405 */
[----:B------:R2:W-:Y:S01]  /*2710*/  @P0 STG.E desc[UR38][R12.64], R101 ;  /* 0x000000650c000986 */ /* 0x0005e2000c101926 */
[----:B------:R-:W-:Y:S05]  /*2720*/  @!P1 BRA `(.L_x_39) ;  /* 0x0000000000049947 */ /* 0x000fea0003800000 */
[----:B------:R3:W5:Y:S02]  /*2730*/  LDG.E.LTC128B R24, desc[UR38][R8.64+0x4] ;  /* 0x0000042608187981 */ /* 0x000764000c1e1920 */
.L_x_39:
[----:B------:R-:W-:Y:S05]  /*2740*/  BSYNC B1 ;  /* 0x0000000000017941 */ /* 0x000fea0003800000 */
.L_x_38:
[----:B-----5:R-:W-:Y:S01]  /*2750*/  LOP3.LUT R5, R24, 0xffffe000, RZ, 0xc0, !PT ;  /* 0xffffe00018057812 */ /* 0x020fe200078ec0ff */
[----:B------:R-:W-:Y:S01]  /*2760*/  BSSY B1, `(.L_x_40) ;  /* 0x0000009000017945 */ /* 0x000fe20003800000 */
[----:B------:R-:W-:-:S03]  /*2770*/  ISETP.GT.AND P0, PT, R4, 0x8, PT ;  /* 0x000000080400780c */ /* 0x000fc60003f04270 */
[----:B------:R-:W-:Y:S01]  /*2780*/  FMUL R14, R5, R90 ;  /* 0x0000005a050e7220 */ /* 0x000fe20000400000 */
[----:B------:R-:W-:-:S03]  /*2790*/  ISETP.GT.AND P2, PT, R3, RZ, P0 ;  /* 0x000000ff0300720c */ /* 0x000fc60000744270 */
[----:B------:R-:W-:-:S05]  /*27a0*/  FFMA R27, R27, R23, R14 ;  /* 0x000000171b1b7223 */ /* 0x000fca000000000e */
[----:B------:R-:W-:-:S05]  /*27b0*/  F2FP.TF32.F32.PACK_B R27, R27 ;  /* 0x0000001bff1b723e */ /* 0x000fca00024050ff */
[----:B------:R4:W-:Y:S01]  /*27c0*/  @P1 STG.E desc[UR38][R12.64+0x4], R27 ;  /* 0x0000041b0c001986 */ /* 0x0009e2000c101926 */
[----:B------:R-:W-:Y:S05]  /*27d0*/  @!P2 BRA `(.L_x_41) ;  /* 0x000000000004a947 */ /* 0x000fea0003800000 */
[----:B------:R0:W5:Y:S02]  /*27e0*/  LDG.E.LTC128B R24, desc[UR38][R6.64+0x20] ;  /* 0x0000202606187981 */ /* 0x000164000c1e1920 */
.L_x_41:
[----:B------:R-:W-:Y:S05]  /*27f0*/  BSYNC B1 ;  /* 0x0000000000017941 */ /* 0x000fea0003800000 */
.L_x_40:
        /* <DEDUP_REMOVED lines=10> */
.L_x_43:
[----:B------:R-:W-:Y:S05]  /*28a0*/  BSYNC B1 ;  /* 0x0000000000017941 */ /* 0x000fea0003800000 */
.L_x_42:
[----:B0----5:R-:W-:Y:S01]  /*28b0*/  LOP3.LUT R5, R24, 0xffffe000, RZ, 0xc0, !PT ;  /* 0xffffe00018057812 */ /* 0x021fe200078ec0ff */
[----:B------:R-:W-:Y:S01]  /*28c0*/  BSSY B1, `(.L_x_44) ;  /* 0x0000008000017945 */ /* 0x000fe20003800000 */
[----:B------:R-:W-:-:S03]  /*28d0*/  ISETP.GT.AND P0, PT, R3, 0x8, P0 ;  /* 0x000000080300780c */ /* 0x000fc60000704270 */
[----:B------:R-:W-:-:S04]  /*28e0*/  FMUL R14, R5, R90 ;  /* 0x0000005a050e7220 */ /* 0x000fc80000400000 */
[----:B------:R-:W-:-:S05]  /*28f0*/  FFMA R29, R29, R23, R14 ;  /* 0x000000171d1d7223 */ /* 0x000fca000000000e */
[----:B------:R-:W-:-:S05]  /*2900*/  F2FP.TF32.F32.PACK_B R29, R29 ;  /* 0x0000001dff1d723e */ /* 0x000fca00024050ff */
[----:B------:R0:W-:Y:S01]  /*2910*/  @P3 STG.E desc[UR38][R10.64+0x24], R29 ;  /* 0x0000241d0a003986 */ /* 0x0001e2000c101926 */
[----:B------:R-:W-:Y:S05]  /*2920*/  @!P0 BRA `(.L_x_45) ;  /* 0x0000000000048947 */ /* 0x000fea0003800000 */
[----:B------:R0:W5:Y:S02]  /*2930*/  LDG.E.LTC128B R24, desc[UR38][R8.64+0x20] ;  /* 0x0000202608187981 */ /* 0x000164000c1e1920 */
.L_x_45:
[----:B------:R-:W-:Y:S05]  /*2940*/  BSYNC B1 ;  /* 0x0000000000017941 */ /* 0x000fea0003800000 */
.L_x_44:
[----:B-----5:R-:W-:Y:S01]  /*2950*/  LOP3.LUT R5, R24, 0xffffe000, RZ, 0xc0, !PT ;  /* 0xffffe00018057812 */ /* 0x020fe200078ec0ff */
        /* <DEDUP_REMOVED lines=8> */
.L_x_47:
[----:B------:R-:W-:Y:S05]  /*29e0*/  BSYNC B1 ;  /* 0x0000000000017941 */ /* 0x000fea0003800000 */
.L_x_46:
[----:B0----5:R-:W-:Y:S01]  /*29f0*/  LOP3.LUT R5, R24, 0xffffe000, RZ, 0xc0, !PT ;  /* 0xffffe00018057812 */ /* 0x021fe200078ec0ff */
        /* <DEDUP_REMOVED lines=9> */
.L_x_49:
[----:B------:R-:W-:Y:S05]  /*2a90*/  BSYNC B1 ;  /* 0x0000000000017941 */ /* 0x000fea0003800000 */
.L_x_48:
        /* <DEDUP_REMOVED lines=10> */
.L_x_51:
[----:B------:R-:W-:Y:S05]  /*2b40*/  BSYNC B1 ;  /* 0x0000000000017941 */ /* 0x000fea0003800000 */
.L_x_50:
        /* <DEDUP_REMOVED lines=9> */
.L_x_53:
[----:B------:R-:W-:Y:S05]  /*2be0*/  BSYNC B1 ;  /* 0x0000000000017941 */ /* 0x000fea0003800000 */
.L_x_52:
        /* <DEDUP_REMOVED lines=9> */
.L_x_55:
[----:B------:R-:W-:Y:S05]  /*2c80*/  BSYNC B1 ;  /* 0x0000000000017941 */ /* 0x000fea0003800000 */
.L_x_54:
        /* <DEDUP_REMOVED lines=10> */
.L_x_57:
[----:B------:R-:W-:Y:S05]  /*2d30*/  BSYNC B1 ;  /* 0x0000000000017941 */ /* 0x000fea0003800000 */
.L_x_56:
        /* <DEDUP_REMOVED lines=10> */
.L_x_59:
[----:B------:R-:W-:Y:S05]  /*2de0*/  BSYNC B1 ;  /* 0x0000000000017941 */ /* 0x000fea0003800000 */
.L_x_58:
        /* <DEDUP_REMOVED lines=9> */
.L_x_61:
[----:B------:R-:W-:Y:S05]  /*2e80*/  BSYNC B1 ;  /* 0x0000000000017941 */ /* 0x000fea0003800000 */
.L_x_60:
        /* <DEDUP_REMOVED lines=9> */
.L_x_63:
[----:B------:R-:W-:Y:S05]  /*2f20*/  BSYNC B1 ;  /* 0x0000000000017941 */ /* 0x000fea0003800000 */
.L_x_62:
        /* <DEDUP_REMOVED lines=10> */
.L_x_65:
[----:B------:R-:W-:Y:S05]  /*2fd0*/  BSYNC B1 ;  /* 0x0000000000017941 */ /* 0x000fea0003800000 */
.L_x_64:
        /* <DEDUP_REMOVED lines=10> */
.L_x_67:
[----:B------:R-:W-:Y:S05]  /*3080*/  BSYNC B1 ;  /* 0x0000000000017941 */ /* 0x000fea0003800000 */
.L_x_66:
        /* <DEDUP_REMOVED lines=9> */
.L_x_69:
[----:B------:R-:W-:Y:S05]  /*3120*/  BSYNC B1 ;  /* 0x0000000000017941 */ /* 0x000fea0003800000 */
.L_x_68:
        /* <DEDUP_REMOVED lines=9> */
.L_x_71:
[----:B------:R-:W-:Y:S05]  /*31c0*/  BSYNC B1 ;  /* 0x0000000000017941 */ /* 0x000fea0003800000 */
.L_x_70:
        /* <DEDUP_REMOVED lines=10> */
.L_x_73:
[----:B------:R-:W-:Y:S05]  /*3270*/  BSYNC B1 ;  /* 0x0000000000017941 */ /* 0x000fea0003800000 */
.L_x_72:
        /* <DEDUP_REMOVED lines=10> */
.L_x_75:
[----:B------:R-:W-:Y:S05]  /*3320*/  BSYNC B1 ;  /* 0x0000000000017941 */ /* 0x000fea0003800000 */
.L_x_74:
        /* <DEDUP_REMOVED lines=9> */
.L_x_77:
[----:B------:R-:W-:Y:S05]  /*33c0*/  BSYNC B1 ;  /* 0x0000000000017941 */ /* 0x000fea0003800000 */
.L_x_76:
        /* <DEDUP_REMOVED lines=9> */
.L_x_79:
[----:B------:R-:W-:Y:S05]  /*3460*/  BSYNC B1 ;  /* 0x0000000000017941 */ /* 0x000fea0003800000 */
.L_x_78:
        /* <DEDUP_REMOVED lines=10> */
.L_x_81:
[----:B------:R-:W-:Y:S05]  /*3510*/  BSYNC B1 ;  /* 0x0000000000017941 */ /* 0x000fea0003800000 */
.L_x_80:
        /* <DEDUP_REMOVED lines=10> */
.L_x_83:
[----:B------:R-:W-:Y:S05]  /*35c0*/  BSYNC B1 ;  /* 0x0000000000017941 */ /* 0x000fea0003800000 */
.L_x_82:
        /* <DEDUP_REMOVED lines=9> */
.L_x_85:
[----:B------:R-:W-:Y:S05]  /*3660*/  BSYNC B1 ;  /* 0x0000000000017941 */ /* 0x000fea0003800000 */
.L_x_84:
        /* <DEDUP_REMOVED lines=9> */
.L_x_87:
[----:B------:R-:W-:Y:S05]  /*3700*/  BSYNC B1 ;  /* 0x0000000000017941 */ /* 0x000fea0003800000 */
.L_x_86:
        /* <DEDUP_REMOVED lines=10> */
.L_x_89:
[----:B------:R-:W-:Y:S05]  /*37b0*/  BSYNC B1 ;  /* 0x0000000000017941 */ /* 0x000fea0003800000 */
.L_x_88:
        /* <DEDUP_REMOVED lines=10> */
.L_x_91:
[----:B------:R-:W-:Y:S05]  /*3860*/  BSYNC B1 ;  /* 0x0000000000017941 */ /* 0x000fea0003800000 */
.L_x_90:
        /* <DEDUP_REMOVED lines=9> */
.L_x_93:
[----:B------:R-:W-:Y:S05]  /*3900*/  BSYNC B1 ;  /* 0x0000000000017941 */ /* 0x000fea0003800000 */
.L_x_92:
        /* <DEDUP_REMOVED lines=9> */
.L_x_95:
[----:B------:R-:W-:Y:S05]  /*39a0*/  BSYNC B1 ;  /* 0x0000000000017941 */ /* 0x000fea0003800000 */
.L_x_94:
        /* <DEDUP_REMOVED lines=10> */
.L_x_97:
[----:B------:R-:W-:Y:S05]  /*3a50*/  BSYNC B1 ;  /* 0x0000000000017941 */ /* 0x000fea0003800000 */
.L_x_96:
        /* <DEDUP_REMOVED lines=10> */
.L_x_99:
[----:B------:R-:W-:Y:S05]  /*3b00*/  BSYNC B1 ;  /* 0x0000000000017941 */ /* 0x000fea0003800000 */
.L_x_98:
        /* <DEDUP_REMOVED lines=9> */
.L_x_101:
[----:B------:R-:W-:Y:S05]  /*3ba0*/  BSYNC B1 ;  /* 0x0000000000017941 */ /* 0x000fea0003800000 */
.L_x_100:
        /* <DEDUP_REMOVED lines=9> */
.L_x_103:
[----:B------:R-:W-:Y:S05]  /*3c40*/  BSYNC B1 ;  /* 0x0000000000017941 */ /* 0x000fea0003800000 */
.L_x_102:
        /* <DEDUP_REMOVED lines=10> */
.L_x_105:
[----:B------:R-:W-:Y:S05]  /*3cf0*/  BSYNC B1 ;  /* 0x0000000000017941 */ /* 0x000fea0003800000 */
.L_x_104:
        /* <DEDUP_REMOVED lines=10> */
.L_x_107:
[----:B------:R-:W-:Y:S05]  /*3da0*/  BSYNC B1 ;  /* 0x0000000000017941 */ /* 0x000fea0003800000 */
.L_x_106:
        /* <DEDUP_REMOVED lines=9> */
.L_x_109:
[----:B------:R-:W-:Y:S05]  /*3e40*/  BSYNC B1 ;  /* 0x0000000000017941 */ /* 0x000fea0003800000 */
.L_x_108:
        /* <DEDUP_REMOVED lines=9> */
.L_x_111:
[----:B------:R-:W-:Y:S05]  /*3ee0*/  BSYNC B1 ;  /* 0x0000000000017941 */ /* 0x000fea0003800000 */
.L_x_110:
        /* <DEDUP_REMOVED lines=10> */
.L_x_113:
[----:B------:R-:W-:Y:S05]  /*3f90*/  BSYNC B1 ;  /* 0x0000000000017941 */ /* 0x000fea0003800000 */
.L_x_112:
        /* <DEDUP_REMOVED lines=10> */
.L_x_115:
[----:B------:R-:W-:Y:S05]  /*4040*/  BSYNC B1 ;  /* 0x0000000000017941 */ /* 0x000fea0003800000 */
.L_x_114:
        /* <DEDUP_REMOVED lines=9> */
.L_x_117:
[----:B------:R-:W-:Y:S05]  /*40e0*/  BSYNC B1 ;  /* 0x0000000000017941 */ /* 0x000fea0003800000 */
.L_x_116:
        /* <DEDUP_REMOVED lines=9> */
.L_x_119:
[----:B------:R-:W-:Y:S05]  /*4180*/  BSYNC B1 ;  /* 0x0000000000017941 */ /* 0x000fea0003800000 */
.L_x_118:
        /* <DEDUP_REMOVED lines=10> */
.L_x_121:
[----:B------:R-:W-:Y:S05]  /*4230*/  BSYNC B1 ;  /* 0x0000000000017941 */ /* 0x000fea0003800000 */
.L_x_120:
        /* <DEDUP_REMOVED lines=10> */
.L_x_123:
[----:B------:R-:W-:Y:S05]  /*42e0*/  BSYNC B1 ;  /* 0x0000000000017941 */ /* 0x000fea0003800000 */
.L_x_122:
        /* <DEDUP_REMOVED lines=9> */
.L_x_125:
[----:B------:R-:W-:Y:S05]  /*4380*/  BSYNC B1 ;  /* 0x0000000000017941 */ /* 0x000fea0003800000 */
.L_x_124:
        /* <DEDUP_REMOVED lines=9> */
.L_x_127:
[----:B------:R-:W-:Y:S05]  /*4420*/  BSYNC B1 ;  /* 0x0000000000017941 */ /* 0x000fea0003800000 */
.L_x_126:
        /* <DEDUP_REMOVED lines=10> */
.L_x_129:
[----:B------:R-:W-:Y:S05]  /*44d0*/  BSYNC B1 ;  /* 0x0000000000017941 */ /* 0x000fea0003800000 */
.L_x_128:
        /* <DEDUP_REMOVED lines=10> */
.L_x_131:
[----:B------:R-:W-:Y:S05]  /*4580*/  BSYNC B1 ;  /* 0x0000000000017941 */ /* 0x000fea0003800000 */
.L_x_130:
        /* <DEDUP_REMOVED lines=9> */
.L_x_133:
[----:B------:R-:W-:Y:S05]  /*4620*/  BSYNC B1 ;  /* 0x0000000000017941 */ /* 0x000fea0003800000 */
.L_x_132:
        /* <DEDUP_REMOVED lines=9> */
.L_x_135:
[----:B------:R-:W-:Y:S05]  /*46c0*/  BSYNC B1 ;  /* 0x0000000000017941 */ /* 0x000fea0003800000 */
.L_x_134:
        /* <DEDUP_REMOVED lines=10> */
.L_x_137:
[----:B------:R-:W-:Y:S05]  /*4770*/  BSYNC B1 ;  /* 0x0000000000017941 */ /* 0x000fea0003800000 */
.L_x_136:
        /* <DEDUP_REMOVED lines=10> */
.L_x_139:
[----:B------:R-:W-:Y:S05]  /*4820*/  BSYNC B1 ;  /* 0x0000000000017941 */ /* 0x000fea0003800000 */
.L_x_138:
        /* <DEDUP_REMOVED lines=9> */
.L_x_141:
[----:B------:R-:W-:Y:S05]  /*48c0*/  BSYNC B1 ;  /* 0x0000000000017941 */ /* 0x000fea0003800000 */
.L_x_140:
        /* <DEDUP_REMOVED lines=9> */
.L_x_143:
[----:B------:R-:W-:Y:S05]  /*4960*/  BSYNC B1 ;  /* 0x0000000000017941 */ /* 0x000fea0003800000 */
.L_x_142:
        /* <DEDUP_REMOVED lines=10> */
.L_x_145:
[----:B------:R-:W-:Y:S05]  /*4a10*/  BSYNC B1 ;  /* 0x0000000000017941 */ /* 0x000fea0003800000 */
.L_x_144:
        /* <DEDUP_REMOVED lines=10> */
.L_x_147:
[----:B------:R-:W-:Y:S05]  /*4ac0*/  BSYNC B1 ;  /* 0x0000000000017941 */ /* 0x000fea0003800000 */
.L_x_146:
        /* <DEDUP_REMOVED lines=9> */
.L_x_149:
[----:B------:R-:W-:Y:S05]  /*4b60*/  BSYNC B1 ;  /* 0x0000000000017941 */ /* 0x000fea0003800000 */
.L_x_148:
        /* <DEDUP_REMOVED lines=9> */
.L_x_151:
[----:B------:R-:W-:Y:S05]  /*4c00*/  BSYNC B1 ;  /* 0x0000000000017941 */ /* 0x000fea0003800000 */
.L_x_150:
        /* <DEDUP_REMOVED lines=10> */
.L_x_153:
[----:B------:R-:W-:Y:S05]  /*4cb0*/  BSYNC B1 ;  /* 0x0000000000017941 */ /* 0x000fea0003800000 */
.L_x_152:
[----:B-----5:R-:W-:Y:S01]  /*4cc0*/  LOP3.LUT R5, R24, 0xffffe000, RZ, 0xc0, !PT ;  /* 0xffffe00018057812 */ /* 0x020fe200078ec0ff */
[----:B------:R-:W-:Y:S01]  /*4cd0*/  BSSY B1, `(.L_x_154) ;  /* 0x000000b000017945 */ /* 0x000fe20003800000 */
[----:B------:R-:W-:Y:S01]  /*4ce0*/  ISETP.GT.AND P1, PT, R4, 0x79, PT ;  /* 0x000000790400780c */ /* 0x000fe20003f24270 */
[----:B------:R-:W-:Y:S02]  /*4cf0*/  @P2 IMAD.MOV.U32 R4, RZ, RZ, R10 ;  /* 0x000000ffff042224 */ /* 0x000fe400078e000a */
[----:B------:R-:W-:Y:S01]  /*4d00*/  FMUL R5, R5, R90 ;  /* 0x0000005a05057220 */ /* 0x000fe20000400000 */
[----:B------:R-:W-:-:S03]  /*4d10*/  ISETP.GT.AND P3, PT, R3, RZ, P1 ;  /* 0x000000ff0300720c */ /* 0x000fc60000f64270 */
[----:B------:R-:W-:Y:S01]  /*4d20*/  FFMA R15, R84, R23, R5 ;  /* 0x00000017540f7223 */ /* 0x000fe20000000005 */
[----:B------:R-:W-:-:S04]  /*4d30*/  @P2 IMAD.MOV.U32 R5, RZ, RZ, R11 ;  /* 0x000000ffff052224 */ /* 0x000fc800078e000b */
[----:B------:R-:W-:-:S05]  /*4d40*/  F2FP.TF32.F32.PACK_B R15, R15 ;  /* 0x0000000fff0f723e */ /* 0x000fca00024050ff */
[----:B------:R0:W-:Y:S01]  /*4d50*/  @P2 STG.E desc[UR38][R4.64+0x1e0], R15 ;  /* 0x0001e00f04002986 */ /* 0x0001e2000c101926 */
[----:B------:R-:W-:Y:S05]  /*4d60*/  @!P3 BRA `(.L_x_155) ;  /* 0x000000000004b947 */ /* 0x000fea0003800000 */
[----:B------:R0:W5:Y:S02]  /*4d70*/  LDG.E.LTC128B R24, desc[UR38][R6.64+0x1e4] ;  /* 0x0001e42606187981 */ /* 0x000164000c1e1920 */
.L_x_155:
[----:B------:R-:W-:Y:S05]  /*4d80*/  BSYNC B1 ;  /* 0x0000000000017941 */ /* 0x000fea0003800000 */
.L_x_154:
        /* <DEDUP_REMOVED lines=9> */
.L_x_157:
[----:B------:R-:W-:Y:S05]  /*4e20*/  BSYNC B1 ;  /* 0x0000000000017941 */ /* 0x000fea0003800000 */
.L_x_156:
[----:B-----5:R-:W-:Y:S01]  /*4e30*/  LOP3.LUT R5, R24, 0xffffe000, RZ, 0xc0, !PT ;  /* 0xffffe00018057812 */ /* 0x020fe200078ec0ff */
[----:B------:R-:W-:Y:S01]  /*4e40*/  @P0 IMAD.MOV.U32 R4, RZ, RZ, R12 ;  /* 0x000000ffff040224 */ /* 0x000fe200078e000c */
[----:B------:R-:W-:Y:S01]  /*4e50*/  ISETP.GT.AND P1, PT, R3, 0x8, P1 ;  /* 0x000000080300780c */ /* 0x000fe20000f24270 */
[----:B------:R-:W-:Y:S02]  /*4e60*/  BSSY B1, `(.L_x_158) ;  /* 0x0000008000017945 */ /* 0x000fe40003800000 */
[----:B------:R-:W-:-:S04]  /*4e70*/  FMUL R5, R5, R90 ;  /* 0x0000005a05057220 */ /* 0x000fc80000400000 */
[----:B-1----:R-:W-:Y:S01]  /*4e80*/  FFMA R7, R86, R23, R5 ;  /* 0x0000001756077223 */ /* 0x002fe20000000005 */
[----:B------:R-:W-:-:S04]  /*4e90*/  @P0 IMAD.MOV.U32 R5, RZ, RZ, R13 ;  /* 0x000000ffff050224 */ /* 0x000fc800078e000d */
[----:B------:R-:W-:-:S05]  /*4ea0*/  F2FP.TF32.F32.PACK_B R7, R7 ;  /* 0x00000007ff07723e */ /* 0x000fca00024050ff */
[----:B------:R1:W-:Y:S01]  /*4eb0*/  @P0 STG.E desc[UR38][R4.64+0x1e0], R7 ;  /* 0x0001e00704000986 */ /* 0x0003e2000c101926 */
[----:B------:R-:W-:Y:S05]  /*4ec0*/  @!P1 BRA `(.L_x_159) ;  /* 0x0000000000049947 */ /* 0x000fea0003800000 */
[----:B------:R0:W5:Y:S02]  /*4ed0*/  LDG.E.LTC128B R24, desc[UR38][R8.64+0x1e4] ;  /* 0x0001e42608187981 */ /* 0x000164000c1e1920 */
.L_x_159:
[----:B------:R-:W-:Y:S05]  /*4ee0*/  BSYNC B1 ;  /* 0x0000000000017941 */ /* 0x000fea0003800000 */
.L_x_158:
[----:B------:R-:W-:Y:S05]  /*4ef0*/  @!P1 BRA `(.L_x_160) ;  /* 0x0000001000e89947 */ /* 0x000fea0003800000 */
[----:B-----5:R-:W-:-:S05]  /*4f00*/  LOP3.LUT R3, R24, 0xffffe000, RZ, 0xc0, !PT ;  /* 0xffffe00018037812 */ /* 0x020fca00078ec0ff */
[----:B-1----:R-:W-:-:S04]  /*4f10*/  FMUL R4, R3, R90 ;  /* 0x0000005a03047220 */ /* 0x002fc80000400000 */
[----:B------:R-:W-:-:S05]  /*4f20*/  FFMA R87, R87, R23, R4 ;  /* 0x0000001757577223 */ /* 0x000fca0000000004 */
[----:B------:R-:W-:-:S05]  /*4f30*/  F2FP.TF32.F32.PACK_B R87, R87 ;  /* 0x00000057ff57723e */ /* 0x000fca00024050ff */
[----:B------:R1:W-:Y:S01]  /*4f40*/  STG.E desc[UR38][R12.64+0x1e4], R87 ;  /* 0x0001e4570c007986 */ /* 0x0003e2000c101926 */
[----:B------:R-:W-:Y:S05]  /*4f50*/  BRA `(.L_x_160) ;  /* 0x0000001000d07947 */ /* 0x000fea0003800000 */
.L_x_35:
[----:B------:R-:W-:Y:S01]  /*4f60*/  ISETP.GT.AND P4, PT, R4, 0x1, PT ;  /* 0x000000010400780c */ /* 0x000fe20003f84270 */
[----:B------:R-:W-:Y:S01]  /*4f70*/  ULDC.64 UR4, c[0x0][0x5c0] ;  /* 0x0001700000047ab9 */ /* 0x000fe20000000a00 */
[-C--:B------:R-:W-:Y:S01]  /*4f80*/  FMUL R5, R24, R23.reuse ;  /* 0x0000001718057220 */ /* 0x080fe20000400000 */
[----:B------:R-:W-:Y:S01]  /*4f90*/  LEA R6, P3, R106, UR4, 0x2 ;  /* 0x000000046a067c11 */ /* 0x000fe2000f8610ff */
[-C--:B------:R-:W-:Y:S01]  /*4fa0*/  FMUL R25, R25, R23.reuse ;  /* 0x0000001719197220 */ /* 0x080fe20000400000 */
[----:B------:R-:W-:Y:S01]  /*4fb0*/  ISETP.GT.AND P1, PT, R3, RZ, P4 ;  /* 0x000000ff0300720c */ /* 0x000fe20002724270 */
[-C--:B------:R-:W-:Y:S01]  /*4fc0*/  FMUL R11, R26, R23.reuse ;  /* 0x000000171a0b7220 */ /* 0x080fe20000400000 */
[----:B------:R-:W-:Y:S01]  /*4fd0*/  LEA.HI.X R7, R106, UR5, R117, 0x2, P3 ;  /* 0x000000056a077c11 */ /* 0x000fe200098f1475 */
[----:B------:R-:W-:Y:S01]  /*4fe0*/  FMUL R27, R27, R23 ;  /* 0x000000171b1b7220 */ /* 0x000fe20000400000 */
[----:B------:R-:W-:Y:S01]  /*4ff0*/  F2FP.TF32.F32.PACK_B R5, R5 ;  /* 0x00000005ff05723e */ /* 0x000fe200024050ff */
[----:B------:R-:W-:Y:S01]  /*5000*/  FMUL R29, R29, R23 ;  /* 0x000000171d1d7220 */ /* 0x000fe20000400000 */
[----:B------:R-:W-:Y:S01]  /*5010*/  F2FP.TF32.F32.PACK_B R25, R25 ;  /* 0x00000019ff19723e */ /* 0x000fe200024050ff */
[-C--:B------:R-:W-:Y:S01]  /*5020*/  FMUL R31, R31, R23.reuse ;  /* 0x000000171f1f7220 */ /* 0x080fe20000400000 */
[C---:B------:R-:W-:Y:S01]  /*5030*/  SHF.L.U64.HI R9, R91.reuse, 0x2, R92 ;  /* 0x000000025b097819 */ /* 0x040fe2000001025c */
[----:B------:R0:W-:Y:S01]  /*5040*/  @P2 STG.E desc[UR38][R6.64], R5 ;  /* 0x0000000506002986 */ /* 0x0001e2000c101926 */
[----:B------:R-:W-:Y:S01]  /*5050*/  LEA R8, P3, R91, R6, 0x2 ;  /* 0x000000065b087211 */ /* 0x000fe200078610ff */
[-C--:B------:R-:W-:Y:S01]  /*5060*/  FMUL R13, R32, R23.reuse ;  /* 0x00000017200d7220 */ /* 0x080fe20000400000 */
[C---:B------:R-:W-:Y:S01]  /*5070*/  ISETP.GT.AND P2, PT, R4.reuse, 0x8, PT ;  /* 0x000000080400780c */ /* 0x040fe20003f44270 */
[----:B------:R-:W-:Y:S01]  /*5080*/  @P1 STG.E desc[UR38][R6.64+0x4], R25 ;  /* 0x0000041906001986 */ /* 0x000fe2000c101926 */
[----:B------:R-:W-:Y:S01]  /*5090*/  ISETP.GT.AND P1, PT, R4, 0x9, PT ;  /* 0x000000090400780c */ /* 0x000fe20003f24270 */
[----:B------:R-:W-:Y:S01]  /*50a0*/  IMAD.X R9, R9, 0x1, R7, P3 ;  /* 0x0000000109097824 */ /* 0x000fe200018e0607 */
[----:B------:R-:W-:Y:S01]  /*50b0*/  ISETP.GT.AND P0, PT, R3, 0x8, P0 ;  /* 0x000000080300780c */ /* 0x000fe20000704270 */
[-C--:B------:R-:W-:Y:S01]  /*50c0*/  FMUL R33, R33, R23.reuse ;  /* 0x0000001721217220 */ /* 0x080fe20000400000 */
[----:B------:R-:W-:Y:S01]  /*50d0*/  ISETP.GT.AND P4, PT, R3, 0x8, P4 ;  /* 0x000000080300780c */ /* 0x000fe20002784270 */
[-C--:B------:R-:W-:Y:S01]  /*50e0*/  FMUL R35, R35, R23.reuse ;  /* 0x0000001723237220 */ /* 0x080fe20000400000 */
[C---:B------:R-:W-:Y:S01]  /*50f0*/  ISETP.GT.AND P5, PT, R3.reuse, RZ, P2 ;  /* 0x000000ff0300720c */ /* 0x040fe200017a4270 */
[-C--:B0-----:R-:W-:Y:S01]  /*5100*/  FMUL R5, R28, R23.reuse ;  /* 0x000000171c057220 */ /* 0x081fe20000400000 */
[----:B------:R-:W-:Y:S01]  /*5110*/  ISETP.GT.AND P3, PT, R3, RZ, P1 ;  /* 0x000000ff0300720c */ /* 0x000fe20000f64270 */
[----:B------:R-:W-:Y:S01]  /*5120*/  FMUL R37, R37, R23 ;  /* 0x0000001725257220 */ /* 0x000fe20000400000 */
[----:B------:R-:W-:Y:S01]  /*5130*/  F2FP.TF32.F32.PACK_B R11, R11 ;  /* 0x0000000bff0b723e */ /* 0x000fe200024050ff */
[----:B------:R-:W-:Y:S01]  /*5140*/  FMUL R39, R39, R23 ;  /* 0x0000001727277220 */ /* 0x000fe20000400000 */
[----:B------:R-:W-:Y:S01]  /*5150*/  F2FP.TF32.F32.PACK_B R27, R27 ;  /* 0x0000001bff1b723e */ /* 0x000fe200024050ff */
[----:B------:R-:W-:Y:S01]  /*5160*/  FMUL R41, R41, R23 ;  /* 0x0000001729297220 */ /* 0x000fe20000400000 */
[----:B------:R-:W-:Y:S01]  /*5170*/  F2FP.TF32.F32.PACK_B R5, R5 ;  /* 0x00000005ff05723e */ /* 0x000fe200024050ff */
[----:B------:R0:W-:Y:S01]  /*5180*/  @P0 STG.E desc[UR38][R8.64], R11 ;  /* 0x0000000b08000986 */ /* 0x0001e2000c101926 */
[----:B------:R-:W-:Y:S01]  /*5190*/  F2FP.TF32.F32.PACK_B R29, R29 ;  /* 0x0000001dff1d723e */ /* 0x000fe200024050ff */
[-C--:B------:R-:W-:Y:S01]  /*51a0*/  FMUL R43, R43, R23.reuse ;  /* 0x000000172b2b7220 */ /* 0x080fe20000400000 */
[C---:B------:R-:W-:Y:S01]  /*51b0*/  ISETP.GT.AND P0, PT, R4.reuse, 0x10, PT ;  /* 0x000000100400780c */ /* 0x040fe20003f04270 */
[----:B------:R-:W-:Y:S01]  /*51c0*/  @P4 STG.E desc[UR38][R8.64+0x4], R27 ;  /* 0x0000041b08004986 */ /* 0x000fe2000c101926 */
[----:B------:R-:W-:Y:S01]  /*51d0*/  ISETP.GT.AND P2, PT, R3, 0x8, P2 ;  /* 0x000000080300780c */ /* 0x000fe20001744270 */
[-C--:B------:R-:W-:Y:S01]  /*51e0*/  FMUL R45, R45, R23.reuse ;  /* 0x000000172d2d7220 */ /* 0x080fe20000400000 */
[C---:B------:R-:W-:Y:S01]  /*51f0*/  ISETP.GT.AND P1, PT, R3.reuse, 0x8, P1 ;  /* 0x000000080300780c */ /* 0x040fe20000f24270 */
[----:B------:R1:W-:Y:S01]  /*5200*/  @P5 STG.E desc[UR38][R6.64+0x20], R5 ;  /* 0x0000200506005986 */ /* 0x0003e2000c101926 */
[----:B------:R-:W-:Y:S01]  /*5210*/  ISETP.GT.AND P5, PT, R3, RZ, P0 ;  /* 0x000000ff0300720c */ /* 0x000fe200007a4270 */
[----:B------:R-:W-:Y:S01]  /*5220*/  FMUL R47, R47, R23 ;  /* 0x000000172f2f7220 */ /* 0x000fe20000400000 */
[----:B------:R-:W-:Y:S01]  /*5230*/  F2FP.TF32.F32.PACK_B R31, R31 ;  /* 0x0000001fff1f723e */ /* 0x000fe200024050ff */
[----:B------:R-:W-:Y:S01]  /*5240*/  @P3 STG.E desc[UR38][R6.64+0x24], R29 ;  /* 0x0000241d06003986 */ /* 0x000fe2000c101926 */
[----:B------:R-:W-:Y:S01]  /*5250*/  ISETP.GT.AND P3, PT, R4, 0x11, PT ;  /* 0x000000110400780c */ /* 0x000fe20003f64270 */
[----:B0-----:R-:W-:Y:S01]  /*5260*/  FMUL R11, R30, R23 ;  /* 0x000000171e0b7220 */ /* 0x001fe20000400000 */
[----:B------:R-:W-:Y:S01]  /*5270*/  F2FP.TF32.F32.PACK_B R13, R13 ;  /* 0x0000000dff0d723e */ /* 0x000fe200024050ff */
[-C--:B------:R-:W-:Y:S01]  /*5280*/  FMUL R49, R49, R23.reuse ;  /* 0x0000001731317220 */ /* 0x080fe20000400000 */
[----:B------:R-:W-:Y:S01]  /*5290*/  ISETP.GT.AND P4, PT, R3, RZ, P3 ;  /* 0x000000ff0300720c */ /* 0x000fe20001f84270 */
[----:B------:R-:W-:Y:S01]  /*52a0*/  FMUL R51, R51, R23 ;  /* 0x0000001733337220 */ /* 0x000fe20000400000 */
[----:B------:R-:W-:Y:S01]  /*52b0*/  F2FP.TF32.F32.PACK_B R11, R11 ;  /* 0x0000000bff0b723e */ /* 0x000fe200024050ff */
[----:B-1----:R-:W-:Y:S01]  /*52c0*/  FMUL R5, R34, R23 ;  /* 0x0000001722057220 */ /* 0x002fe20000400000 */
[----:B------:R-:W-:Y:S01]  /*52d0*/  F2FP.TF32.F32.PACK_B R33, R33 ;  /* 0x00000021ff21723e */ /* 0x000fe200024050ff */
[-C--:B------:R-:W-:Y:S01]  /*52e0*/  FMUL R53, R53, R23.reuse ;  /* 0x0000001735357220 */ /* 0x080fe20000400000 */
[----:B------:R-:W-:Y:S01]  /*52f0*/  ISETP.GT.AND P0, PT, R3, 0x8, P0 ;  /* 0x000000080300780c */ /* 0x000fe20000704270 */
[----:B------:R0:W-:Y:S01]  /*5300*/  @P2 STG.E desc[UR38][R8.64+0x20], R11 ;  /* 0x0000200b08002986 */ /* 0x0001e2000c101926 */
[C---:B------:R-:W-:Y:S01]  /*5310*/  ISETP.GT.AND P2, PT, R4.reuse, 0x19, PT ;  /* 0x000000190400780c */ /* 0x040fe20003f44270 */
[----:B------:R-:W-:Y:S01]  /*5320*/  FMUL R55, R55, R23 ;  /* 0x0000001737377220 */ /* 0x000fe20000400000 */
[----:B------:R-:W-:Y:S01]  /*5330*/  F2FP.TF32.F32.PACK_B R5, R5 ;  /* 0x00000005ff05723e */ /* 0x000fe200024050ff */
[----:B------:R-:W-:Y:S01]  /*5340*/  @P1 STG.E desc[UR38][R8.64+0x24], R31 ;  /* 0x0000241f08001986 */ /* 0x000fe2000c101926 */
[----:B------:R-:W-:Y:S01]  /*5350*/  ISETP.GT.AND P1, PT, R4, 0x18, PT ;  /* 0x000000180400780c */ /* 0x000fe20003f24270 */
[----:B------:R-:W-:Y:S01]  /*5360*/  FMUL R57, R57, R23 ;  /* 0x0000001739397220 */ /* 0x000fe20000400000 */
[----:B------:R-:W-:Y:S01]  /*5370*/  F2FP.TF32.F32.PACK_B R35, R35 ;  /* 0x00000023ff23723e */ /* 0x000fe200024050ff */
[----:B------:R1:W-:Y:S01]  /*5380*/  @P5 STG.E desc[UR38][R6.64+0x40], R13 ;  /* 0x0000400d06005986 */ /* 0x0003e2000c101926 */
[----:B------:R-:W-:Y:S01]  /*5390*/  ISETP.GT.AND P5, PT, R3, RZ, P1 ;  /* 0x000000ff0300720c */ /* 0x000fe20000fa4270 */
[----:B------:R-:W-:Y:S01]  /*53a0*/  FMUL R59, R59, R23 ;  /* 0x000000173b3b7220 */ /* 0x000fe20000400000 */
[----:B------:R-:W-:Y:S01]  /*53b0*/  F2FP.TF32.F32.PACK_B R37, R37 ;  /* 0x00000025ff25723e */ /* 0x000fe200024050ff */
[----:B------:R-:W-:Y:S01]  /*53c0*/  @P4 STG.E desc[UR38][R6.64+0x44], R33 ;  /* 0x0000442106004986 */ /* 0x000fe2000c101926 */
[C---:B------:R-:W-:Y:S01]  /*53d0*/  ISETP.GT.AND P4, PT, R3.reuse, 0x8, P3 ;  /* 0x000000080300780c */ /* 0x040fe20001f84270 */
[-C--:B0-----:R-:W-:Y:S01]  /*53e0*/  FMUL R11, R36, R23.reuse ;  /* 0x00000017240b7220 */ /* 0x081fe20000400000 */
[----:B------:R-:W-:Y:S01]  /*53f0*/  ISETP.GT.AND P3, PT, R3, RZ, P2 ;  /* 0x000000ff0300720c */ /* 0x000fe20001764270 */
[----:B------:R0:W-:Y:S01]  /*5400*/  @P0 STG.E desc[UR38][R8.64+0x40], R5 ;  /* 0x0000400508000986 */ /* 0x0001e2000c101926 */
[----:B------:R-:W-:Y:S01]  /*5410*/  ISETP.GT.AND P0, PT, R4, 0x20, PT ;  /* 0x000000200400780c */ /* 0x000fe20003f04270 */
[----:B------:R-:W-:Y:S01]  /*5420*/  FMUL R61, R61, R23 ;  /* 0x000000173d3d7220 */ /* 0x000fe20000400000 */
[----:B------:R-:W-:Y:S01]  /*5430*/  F2FP.TF32.F32.PACK_B R11, R11 ;  /* 0x0000000bff0b723e */ /* 0x000fe200024050ff */
[-C--:B-1----:R-:W-:Y:S01]  /*5440*/  FMUL R13, R40, R23.reuse ;  /* 0x00000017280d7220 */ /* 0x082fe20000400000 */
[----:B------:R-:W-:Y:S01]  /*5450*/  ISETP.GT.AND P1, PT, R3, 0x8, P1 ;  /* 0x000000080300780c */ /* 0x000fe20000f24270 */
[----:B------:R-:W-:Y:S01]  /*5460*/  FMUL R63, R63, R23 ;  /* 0x000000173f3f7220 */ /* 0x000fe20000400000 */
[----:B------:R-:W-:Y:S01]  /*5470*/  F2FP.TF32.F32.PACK_B R39, R39 ;  /* 0x00000027ff27723e */ /* 0x000fe200024050ff */
[----:B------:R-:W-:Y:S01]  /*5480*/  FMUL R65, R65, R23 ;  /* 0x0000001741417220 */ /* 0x000fe20000400000 */
[----:B------:R-:W-:Y:S01]  /*5490*/  F2FP.TF32.F32.PACK_B R13, R13 ;  /* 0x0000000dff0d723e */ /* 0x000fe200024050ff */
[----:B------:R-:W-:Y:S01]  /*54a0*/  @P4 STG.E desc[UR38][R8.64+0x44], R35 ;  /* 0x0000442308004986 */ /* 0x000fe2000c101926 */
[C---:B------:R-:W-:Y:S01]  /*54b0*/  ISETP.GT.AND P4, PT, R3.reuse, 0x8, P2 ;  /* 0x000000080300780c */ /* 0x040fe20001784270 */
[-C--:B0-----:R-:W-:Y:S01]  /*54c0*/  FMUL R5, R38, R23.reuse ;  /* 0x0000001726057220 */ /* 0x081fe20000400000 */
[C---:B------:R-:W-:Y:S01]  /*54d0*/  ISETP.GT.AND P2, PT, R4.reuse, 0x21, PT ;  /* 0x000000210400780c */ /* 0x040fe20003f44270 */
[----:B------:R0:W-:Y:S01]  /*54e0*/  @P5 STG.E desc[UR38][R6.64+0x60], R11 ;  /* 0x0000600b06005986 */ /* 0x0001e2000c101926 */
[----:B------:R-:W-:Y:S01]  /*54f0*/  ISETP.GT.AND P5, PT, R3, RZ, P0 ;  /* 0x000000ff0300720c */ /* 0x000fe200007a4270 */
[----:B------:R-:W-:Y:S01]  /*5500*/  FMUL R67, R67, R23 ;  /* 0x0000001743437220 */ /* 0x000fe20000400000 */
[----:B------:R-:W-:Y:S01]  /*5510*/  F2FP.TF32.F32.PACK_B R5, R5 ;  /* 0x00000005ff05723e */ /* 0x000fe200024050ff */
[----:B------:R-:W-:Y:S01]  /*5520*/  @P3 STG.E desc[UR38][R6.64+0x64], R37 ;  /* 0x0000642506003986 */ /* 0x000fe2000c101926 */
[----:B------:R-:W-:Y:S01]  /*5530*/  ISETP.GT.AND P3, PT, R3, RZ, P2 ;  /* 0x000000ff0300720c */ /* 0x000fe20001764270 */
[----:B------:R-:W-:Y:S01]  /*5540*/  FMUL R69, R69, R23 ;  /* 0x0000001745457220 */ /* 0x000fe20000400000 */
[----:B------:R-:W-:Y:S01]  /*5550*/  F2FP.TF32.F32.PACK_B R41, R41 ;  /* 0x00000029ff29723e */ /* 0x000fe200024050ff */
[----:B------:R1:W-:Y:S01]  /*5560*/  @P1 STG.E desc[UR38][R8.64+0x60], R5 ;  /* 0x0000600508001986 */ /* 0x0003e2000c101926 */
[----:B------:R-:W-:Y:S01]  /*5570*/  ISETP.GT.AND P1, PT, R4, 0x28, PT ;  /* 0x000000280400780c */ /* 0x000fe20003f24270 */
[-C--:B------:R-:W-:Y:S01]  /*5580*/  FMUL R71, R71, R23.reuse ;  /* 0x0000001747477220 */ /* 0x080fe20000400000 */
[C---:B------:R-:W-:Y:S01]  /*5590*/  ISETP.GT.AND P0, PT, R3.reuse, 0x8, P0 ;  /* 0x000000080300780c */ /* 0x040fe20000704270 */
[----:B------:R-:W-:Y:S01]  /*55a0*/  @P4 STG.E desc[UR38][R8.64+0x64], R39 ;  /* 0x0000642708004986 */ /* 0x000fe2000c101926 */
[C---:B------:R-:W-:Y:S01]  /*55b0*/  ISETP.GT.AND P4, PT, R3.reuse, 0x8, P2 ;  /* 0x000000080300780c */ /* 0x040fe20001784270 */
[-C--:B0-----:R-:W-:Y:S01]  /*55c0*/  FMUL R11, R44, R23.reuse ;  /* 0x000000172c0b7220 */ /* 0x081fe20000400000 */
[----:B------:R-:W-:Y:S01]  /*55d0*/  ISETP.GT.AND P2, PT, R4, 0x29, PT ;  /* 0x000000290400780c */ /* 0x000fe20003f44270 */
[----:B------:R0:W-:Y:S01]  /*55e0*/  @P5 STG.E desc[UR38][R6.64+0x80], R13 ;  /* 0x0000800d06005986 */ /* 0x0001e2000c101926 */
[----:B------:R-:W-:Y:S01]  /*55f0*/  ISETP.GT.AND P5, PT, R3, RZ, P1 ;  /* 0x000000ff0300720c */ /* 0x000fe20000fa4270 */
[----:B------:R-:W-:Y:S01]  /*5600*/  FMUL R73, R73, R23 ;  /* 0x0000001749497220 */ /* 0x000fe20000400000 */
[----:B------:R-:W-:Y:S01]  /*5610*/  F2FP.TF32.F32.PACK_B R43, R43 ;  /* 0x0000002bff2b723e */ /* 0x000fe200024050ff */
[-C--:B-1----:R-:W-:Y:S01]  /*5620*/  FMUL R5, R42, R23.reuse ;  /* 0x000000172a057220 */ /* 0x082fe20000400000 */
[----:B------:R-:W-:Y:S01]  /*5630*/  @P3 STG.E desc[UR38][R6.64+0x84], R41 ;  /* 0x0000842906003986 */ /* 0x000fe2000c101926 */
[----:B------:R-:W-:Y:S01]  /*5640*/  ISETP.GT.AND P3, PT, R3, RZ, P2 ;  /* 0x000000ff0300720c */ /* 0x000fe20001764270 */
[----:B------:R-:W-:Y:S01]  /*5650*/  FMUL R75, R75, R23 ;  /* 0x000000174b4b7220 */ /* 0x000fe20000400000 */
[----:B------:R-:W-:Y:S01]  /*5660*/  F2FP.TF32.F32.PACK_B R11, R11 ;  /* 0x0000000bff0b723e */ /* 0x000fe200024050ff */
[----:B------:R-:W-:Y:S01]  /*5670*/  FMUL R77, R77, R23 ;  /* 0x000000174d4d7220 */ /* 0x000fe20000400000 */
[----:B------:R-:W-:Y:S01]  /*5680*/  F2FP.TF32.F32.PACK_B R5, R5 ;  /* 0x00000005ff05723e */ /* 0x000fe200024050ff */
[----:B------:R-:W-:Y:S01]  /*5690*/  FMUL R79, R79, R23 ;  /* 0x000000174f4f7220 */ /* 0x000fe20000400000 */
[----:B------:R-:W-:Y:S01]  /*56a0*/  F2FP.TF32.F32.PACK_B R45, R45 ;  /* 0x0000002dff2d723e */ /* 0x000fe200024050ff */
[-C--:B0-----:R-:W-:Y:S01]  /*56b0*/  FMUL R13, R48, R23.reuse ;  /* 0x00000017300d7220 */ /* 0x081fe20000400000 */
[----:B------:R-:W-:Y:S01]  /*56c0*/  ISETP.GT.AND P1, PT, R3, 0x8, P1 ;  /* 0x000000080300780c */ /* 0x000fe20000f24270 */
[----:B------:R0:W-:Y:S01]  /*56d0*/  @P0 STG.E desc[UR38][R8.64+0x80], R5 ;  /* 0x0000800508000986 */ /* 0x0001e2000c101926 */
[----:B------:R-:W-:Y:S01]  /*56e0*/  ISETP.GT.AND P0, PT, R4, 0x30, PT ;  /* 0x000000300400780c */ /* 0x000fe20003f04270 */
[----:B------:R-:W-:Y:S01]  /*56f0*/  FMUL R81, R81, R23 ;  /* 0x0000001751517220 */ /* 0x000fe20000400000 */
[----:B------:R-:W-:Y:S01]  /*5700*/  F2FP.TF32.F32.PACK_B R47, R47 ;  /* 0x0000002fff2f723e */ /* 0x000fe200024050ff */
[----:B------:R-:W-:Y:S01]  /*5710*/  @P4 STG.E desc[UR38][R8.64+0x84], R43 ;  /* 0x0000842b08004986 */ /* 0x000fe2000c101926 */
[C---:B------:R-:W-:Y:S01]  /*5720*/  ISETP.GT.AND P4, PT, R3.reuse, 0x8, P2 ;  /* 0x000000080300780c */ /* 0x040fe20001784270 */
[-C--:B------:R-:W-:Y:S01]  /*5730*/  FMUL R15, R82, R23.reuse ;  /* 0x00000017520f7220 */ /* 0x080fe20000400000 */
[----:B------:R-:W-:Y:S01]  /*5740*/  ISETP.GT.AND P2, PT, R4, 0x31, PT ;  /* 0x000000310400780c */ /* 0x000fe20003f44270 */
[----:B------:R1:W-:Y:S01]  /*5750*/  @P5 STG.E desc[UR38][R6.64+0xa0], R11 ;  /* 0x0000a00b06005986 */ /* 0x0003e2000c101926 */
[----:B------:R-:W-:Y:S01]  /*5760*/  ISETP.GT.AND P5, PT, R3, RZ, P0 ;  /* 0x000000ff0300720c */ /* 0x000fe200007a4270 */
[----:B------:R-:W-:Y:S01]  /*5770*/  FMUL R83, R83, R23 ;  /* 0x0000001753537220 */ /* 0x000fe20000400000 */
[----:B------:R-:W-:Y:S01]  /*5780*/  F2FP.TF32.F32.PACK_B R13, R13 ;  /* 0x0000000dff0d723e */ /* 0x000fe200024050ff */
[-C--:B0-----:R-:W-:Y:S01]  /*5790*/  FMUL R5, R46, R23.reuse ;  /* 0x000000172e057220 */ /* 0x081fe20000400000 */
[----:B------:R-:W-:Y:S01]  /*57a0*/  @P3 STG.E desc[UR38][R6.64+0xa4], R45 ;  /* 0x0000a42d06003986 */ /* 0x000fe2000c101926 */
[----:B------:R-:W-:Y:S01]  /*57b0*/  ISETP.GT.AND P3, PT, R3, RZ, P2 ;  /* 0x000000ff0300720c */ /* 0x000fe20001764270 */
[----:B------:R-:W-:Y:S01]  /*57c0*/  FMUL R21, R84, R23 ;  /* 0x0000001754157220 */ /* 0x000fe20000400000 */
[----:B------:R-:W-:Y:S01]  /*57d0*/  F2FP.TF32.F32.PACK_B R49, R49 ;  /* 0x00000031ff31723e */ /* 0x000fe200024050ff */
[----:B------:R-:W-:Y:S01]  /*57e0*/  FMUL R85, R85, R23 ;  /* 0x0000001755557220 */ /* 0x000fe20000400000 */
[----:B------:R-:W-:Y:S01]  /*57f0*/  F2FP.TF32.F32.PACK_B R5, R5 ;  /* 0x00000005ff05723e */ /* 0x000fe200024050ff */
[-C--:B------:R-:W-:Y:S01]  /*5800*/  FMUL R87, R87, R23.reuse ;  /* 0x0000001757577220 */ /* 0x080fe20000400000 */
[----:B------:R-:W-:Y:S01]  /*5810*/  ISETP.GT.AND P0, PT, R3, 0x8, P0 ;  /* 0x000000080300780c */ /* 0x000fe20000704270 */
[----:B-1----:R-:W-:Y:S01]  /*5820*/  FMUL R11, R52, R23 ;  /* 0x00000017340b7220 */ /* 0x002fe20000400000 */
[----:B------:R-:W-:Y:S01]  /*5830*/  F2FP.TF32.F32.PACK_B R51, R51 ;  /* 0x00000033ff33723e */ /* 0x000fe200024050ff */
[----:B------:R0:W-:Y:S01]  /*5840*/  @P1 STG.E desc[UR38][R8.64+0xa0], R5 ;  /* 0x0000a00508001986 */ /* 0x0001e2000c101926 */
[----:B------:R-:W-:-:S02]  /*5850*/  ISETP.GT.AND P1, PT, R4, 0x38, PT ;  /* 0x000000380400780c */ /* 0x000fc40003f24270 */
[----:B------:R-:W-:Y:S01]  /*5860*/  F2FP.TF32.F32.PACK_B R11, R11 ;  /* 0x0000000bff0b723e */ /* 0x000fe200024050ff */
[----:B------:R-:W-:Y:S01]  /*5870*/  @P4 STG.E desc[UR38][R8.64+0xa4], R47 ;  /* 0x0000a42f08004986 */ /* 0x000fe2000c101926 */
[C---:B------:R-:W-:Y:S02]  /*5880*/  ISETP.GT.AND P4, PT, R3.reuse, 0x8, P2 ;  /* 0x000000080300780c */ /* 0x040fe40001784270 */
[----:B------:R-:W-:Y:S01]  /*5890*/  ISETP.GT.AND P2, PT, R4, 0x39, PT ;  /* 0x000000390400780c */ /* 0x000fe20003f44270 */
[----:B------:R1:W-:Y:S01]  /*58a0*/  @P5 STG.E desc[UR38][R6.64+0xc0], R13 ;  /* 0x0000c00d06005986 */ /* 0x0003e2000c101926 */
[C---:B------:R-:W-:Y:S02]  /*58b0*/  ISETP.GT.AND P5, PT, R3.reuse, RZ, P1 ;  /* 0x000000ff0300720c */ /* 0x040fe40000fa4270 */
[----:B------:R-:W-:Y:S01]  /*58c0*/  F2FP.TF32.F32.PACK_B R53, R53 ;  /* 0x00000035ff35723e */ /* 0x000fe200024050ff */
[----:B0-----:R-:W-:Y:S01]  /*58d0*/  FMUL R5, R50, R23 ;  /* 0x0000001732057220 */ /* 0x001fe20000400000 */
[----:B------:R-:W-:Y:S01]  /*58e0*/  @P3 STG.E desc[UR38][R6.64+0xc4], R49 ;  /* 0x0000c43106003986 */ /* 0x000fe2000c101926 */
[----:B------:R-:W-:-:S02]  /*58f0*/  ISETP.GT.AND P3, PT, R3, RZ, P2 ;  /* 0x000000ff0300720c */ /* 0x000fc40001764270 */
[----:B------:R-:W-:Y:S02]  /*5900*/  ISETP.GT.AND P1, PT, R3, 0x8, P1 ;  /* 0x000000080300780c */ /* 0x000fe40000f24270 */
[----:B------:R-:W-:Y:S01]  /*5910*/  F2FP.TF32.F32.PACK_B R5, R5 ;  /* 0x00000005ff05723e */ /* 0x000fe200024050ff */
[----:B-1----:R-:W-:Y:S01]  /*5920*/  FMUL R13, R56, R23 ;  /* 0x00000017380d7220 */ /* 0x002fe20000400000 */
[----:B------:R-:W-:-:S03]  /*5930*/  F2FP.TF32.F32.PACK_B R55, R55 ;  /* 0x00000037ff37723e */ /* 0x000fc600024050ff */
[----:B------:R0:W-:Y:S01]  /*5940*/  @P0 STG.E desc[UR38][R8.64+0xc0], R5 ;  /* 0x0000c00508000986 */ /* 0x0001e2000c101926 */
[C---:B------:R-:W-:Y:S02]  /*5950*/  ISETP.GT.AND P0, PT, R4.reuse, 0x40, PT ;  /* 0x000000400400780c */ /* 0x040fe40003f04270 */
        /* <DEDUP_REMOVED lines=71> */
[----:B------:R-:W-:Y:S01]  /*5dd0*/  @P3 STG.E desc[UR38][R6.64+0x164], R69 ;  /* 0x0001644506003986 */ /* 0x000fe2000c101926 */
[----:B0-----:R-:W-:Y:S01]  /*5de0*/  FMUL R5, R70, R23 ;  /* 0x0000001746057220 */ /* 0x001fe20000400000 */
[----:B------:R-:W-:-:S02]  /*5df0*/  ISETP.GT.AND P3, PT, R3, RZ, P2 ;  /* 0x000000ff0300720c */ /* 0x000fc40001764270 */
[----:B------:R-:W-:Y:S02]  /*5e00*/  ISETP.GT.AND P0, PT, R3, 0x8, P0 ;  /* 0x000000080300780c */ /* 0x000fe40000704270 */
[----:B------:R-:W-:Y:S01]  /*5e10*/  F2FP.TF32.F32.PACK_B R5, R5 ;  /* 0x00000005ff05723e */ /* 0x000fe200024050ff */
[----:B-1----:R-:W-:Y:S01]  /*5e20*/  FMUL R11, R76, R23 ;  /* 0x000000174c0b7220 */ /* 0x002fe20000400000 */
[----:B------:R-:W-:-:S03]  /*5e30*/  F2FP.TF32.F32.PACK_B R75, R75 ;  /* 0x0000004bff4b723e */ /* 0x000fc600024050ff */
[----:B------:R0:W-:Y:S01]  /*5e40*/  @P1 STG.E desc[UR38][R8.64+0x160], R5 ;  /* 0x0001600508001986 */ /* 0x0001e2000c101926 */
[----:B------:R-:W-:Y:S02]  /*5e50*/  F2FP.TF32.F32.PACK_B R77, R77 ;  /* 0x0000004dff4d723e */ /* 0x000fe400024050ff */
[----:B------:R-:W-:Y:S01]  /*5e60*/  F2FP.TF32.F32.PACK_B R11, R11 ;  /* 0x0000000bff0b723e */ /* 0x000fe200024050ff */
[----:B------:R-:W-:Y:S01]  /*5e70*/  @P4 STG.E desc[UR38][R8.64+0x164], R71 ;  /* 0x0001644708004986 */ /* 0x000fe2000c101926 */
[C---:B------:R-:W-:Y:S02]  /*5e80*/  ISETP.GT.AND P4, PT, R4.reuse, 0x68, PT ;  /* 0x000000680400780c */ /* 0x040fe40003f84270 */
[----:B------:R-:W-:Y:S01]  /*5e90*/  F2FP.TF32.F32.PACK_B R79, R79 ;  /* 0x0000004fff4f723e */ /* 0x000fe200024050ff */
[----:B------:R1:W-:Y:S01]  /*5ea0*/  @P5 STG.E desc[UR38][R6.64+0x180], R13 ;  /* 0x0001800d06005986 */ /* 0x0003e2000c101926 */
[----:B------:R-:W-:Y:S02]  /*5eb0*/  ISETP.GT.AND P5, PT, R4, 0x69, PT ;  /* 0x000000690400780c */ /* 0x000fe40003fa4270 */
[----:B------:R-:W-:Y:S01]  /*5ec0*/  F2FP.TF32.F32.PACK_B R81, R81 ;  /* 0x00000051ff51723e */ /* 0x000fe200024050ff */
[----:B------:R-:W-:Y:S01]  /*5ed0*/  @P3 STG.E desc[UR38][R6.64+0x184], R73 ;  /* 0x0001844906003986 */ /* 0x000fe2000c101926 */
[C---:B------:R-:W-:Y:S01]  /*5ee0*/  ISETP.GT.AND P3, PT, R3.reuse, 0x8, P2 ;  /* 0x000000080300780c */ /* 0x040fe20001764270 */
[----:B0-----:R-:W-:Y:S01]  /*5ef0*/  FMUL R5, R74, R23 ;  /* 0x000000174a057220 */ /* 0x001fe20000400000 */
[----:B------:R-:W-:-:S02]  /*5f00*/  ISETP.GT.AND P2, PT, R3, RZ, P4 ;  /* 0x000000ff0300720c */ /* 0x000fc40002744270 */
[C---:B------:R-:W-:Y:S02]  /*5f10*/  ISETP.GT.AND P1, PT, R3.reuse, RZ, P5 ;  /* 0x000000ff0300720c */ /* 0x040fe40002f24270 */
[C---:B------:R-:W-:Y:S01]  /*5f20*/  ISETP.GT.AND P4, PT, R3.reuse, 0x8, P4 ;  /* 0x000000080300780c */ /* 0x040fe20002784270 */
[----:B-1----:R-:W-:Y:S01]  /*5f30*/  FMUL R13, R78, R23 ;  /* 0x000000174e0d7220 */ /* 0x002fe20000400000 */
[----:B------:R-:W-:Y:S02]  /*5f40*/  F2FP.TF32.F32.PACK_B R5, R5 ;  /* 0x00000005ff05723e */ /* 0x000fe400024050ff */
[----:B------:R-:W-:Y:S02]  /*5f50*/  ISETP.GT.AND P5, PT, R3, 0x8, P5 ;  /* 0x000000080300780c */ /* 0x000fe40002fa4270 */
[----:B------:R-:W-:Y:S01]  /*5f60*/  F2FP.TF32.F32.PACK_B R13, R13 ;  /* 0x0000000dff0d723e */ /* 0x000fe200024050ff */
[----:B------:R0:W-:Y:S01]  /*5f70*/  @P0 STG.E desc[UR38][R8.64+0x180], R5 ;  /* 0x0001800508000986 */ /* 0x0001e2000c101926 */
[----:B------:R-:W-:-:S02]  /*5f80*/  ISETP.GT.AND P0, PT, R4, 0x79, PT ;  /* 0x000000790400780c */ /* 0x000fc40003f04270 */
[----:B------:R-:W-:Y:S01]  /*5f90*/  F2FP.TF32.F32.PACK_B R15, R15 ;  /* 0x0000000fff0f723e */ /* 0x000fe200024050ff */
[----:B------:R-:W-:Y:S01]  /*5fa0*/  @P3 STG.E desc[UR38][R8.64+0x184], R75 ;  /* 0x0001844b08003986 */ /* 0x000fe2000c101926 */
[C---:B------:R-:W-:Y:S02]  /*5fb0*/  ISETP.GT.AND P3, PT, R4.reuse, 0x70, PT ;  /* 0x000000700400780c */ /* 0x040fe40003f64270 */
[----:B------:R-:W-:Y:S01]  /*5fc0*/  F2FP.TF32.F32.PACK_B R83, R83 ;  /* 0x00000053ff53723e */ /* 0x000fe200024050ff */
[----:B------:R1:W-:Y:S01]  /*5fd0*/  @P2 STG.E desc[UR38][R6.64+0x1a0], R11 ;  /* 0x0001a00b06002986 */ /* 0x0003e2000c101926 */
[C---:B------:R-:W-:Y:S02]  /*5fe0*/  ISETP.GT.AND P2, PT, R4.reuse, 0x71, PT ;  /* 0x000000710400780c */ /* 0x040fe40003f44270 */
[----:B------:R-:W-:Y:S01]  /*5ff0*/  F2FP.TF32.F32.PACK_B R21, R21 ;  /* 0x00000015ff15723e */ /* 0x000fe200024050ff */
[----:B------:R-:W-:Y:S01]  /*6000*/  @P1 STG.E desc[UR38][R6.64+0x1a4], R77 ;  /* 0x0001a44d06001986 */ /* 0x000fe2000c101926 */
[----:B------:R-:W-:Y:S01]  /*6010*/  ISETP.GT.AND P1, PT, R4, 0x78, PT ;  /* 0x000000780400780c */ /* 0x000fe20003f24270 */
[----:B------:R-:W-:Y:S01]  /*6020*/  @P4 IMAD.MOV.U32 R4, RZ, RZ, R8 ;  /* 0x000000ffff044224 */ /* 0x000fe200078e0008 */
[----:B------:R-:W-:Y:S01]  /*6030*/  F2FP.TF32.F32.PACK_B R85, R85 ;  /* 0x00000055ff55723e */ /* 0x000fe200024050ff */
[----:B0-----:R-:W-:Y:S01]  /*6040*/  @P4 IMAD.MOV.U32 R5, RZ, RZ, R9 ;  /* 0x000000ffff054224 */ /* 0x001fe200078e0009 */
[----:B------:R-:W-:Y:S01]  /*6050*/  F2FP.TF32.F32.PACK_B R87, R87 ;  /* 0x00000057ff57723e */ /* 0x000fe200024050ff */
[----:B-1----:R-:W-:-:S03]  /*6060*/  FMUL R11, R80, R23 ;  /* 0x00000017500b7220 */ /* 0x002fc60000400000 */
[----:B------:R0:W-:Y:S01]  /*6070*/  @P4 STG.E desc[UR38][R4.64+0x1a0], R13 ;  /* 0x0001a00d04004986 */ /* 0x0001e2000c101926 */
[C---:B------:R-:W-:Y:S02]  /*6080*/  ISETP.GT.AND P4, PT, R3.reuse, RZ, P3 ;  /* 0x000000ff0300720c */ /* 0x040fe40001f84270 */
[----:B------:R-:W-:Y:S02]  /*6090*/  ISETP.GT.AND P3, PT, R3, 0x8, P3 ;  /* 0x000000080300780c */ /* 0x000fe40001f64270 */
[----:B------:R-:W-:Y:S01]  /*60a0*/  F2FP.TF32.F32.PACK_B R11, R11 ;  /* 0x0000000bff0b723e */ /* 0x000fe200024050ff */
[----:B0-----:R-:W-:Y:S02]  /*60b0*/  @P5 IMAD.MOV.U32 R4, RZ, RZ, R8 ;  /* 0x000000ffff045224 */ /* 0x001fe400078e0008 */
[----:B------:R-:W-:Y:S01]  /*60c0*/  FMUL R13, R86, R23 ;  /* 0x00000017560d7220 */ /* 0x000fe20000400000 */
[----:B------:R-:W-:-:S04]  /*60d0*/  @P5 IMAD.MOV.U32 R5, RZ, RZ, R9 ;  /* 0x000000ffff055224 */ /* 0x000fc800078e0009 */
[----:B------:R-:W-:Y:S01]  /*60e0*/  F2FP.TF32.F32.PACK_B R13, R13 ;  /* 0x0000000dff0d723e */ /* 0x000fe200024050ff */
[----:B------:R0:W-:Y:S01]  /*60f0*/  @P5 STG.E desc[UR38][R4.64+0x1a4], R79 ;  /* 0x0001a44f04005986 */ /* 0x0001e2000c101926 */
[C---:B------:R-:W-:Y:S02]  /*6100*/  ISETP.GT.AND P5, PT, R3.reuse, RZ, P2 ;  /* 0x000000ff0300720c */ /* 0x040fe400017a4270 */
[----:B------:R-:W-:Y:S01]  /*6110*/  ISETP.GT.AND P2, PT, R3, 0x8, P2 ;  /* 0x000000080300780c */ /* 0x000fe20001744270 */
[----:B0-----:R-:W-:Y:S02]  /*6120*/  @P4 IMAD.MOV.U32 R4, RZ, RZ, R6 ;  /* 0x000000ffff044224 */ /* 0x001fe400078e0006 */
[----:B------:R-:W-:-:S05]  /*6130*/  @P4 IMAD.MOV.U32 R5, RZ, RZ, R7 ;  /* 0x000000ffff054224 */ /* 0x000fca00078e0007 */
        /* <DEDUP_REMOVED lines=10> */
[----:B------:R0:W-:Y:S02]  /*61e0*/  @P3 STG.E desc[UR38][R4.64+0x1c0], R15 ;  /* 0x0001c00f04003986 */ /* 0x0001e4000c101926 */
[----:B0-----:R-:W-:Y:S02]  /*61f0*/  @P2 IMAD.MOV.U32 R4, RZ, RZ, R8 ;  /* 0x000000ffff042224 */ /* 0x001fe400078e0008 */
[----:B------:R-:W-:-:S05]  /*6200*/  @P2 IMAD.MOV.U32 R5, RZ, RZ, R9 ;  /* 0x000000ffff052224 */ /* 0x000fca00078e0009 */
[----:B------:R0:W-:Y:S02]  /*6210*/  @P2 STG.E desc[UR38][R4.64+0x1c4], R83 ;  /* 0x0001c45304002986 */ /* 0x0001e4000c101926 */
[----:B0-----:R-:W-:Y:S02]  /*6220*/  @P4 IMAD.MOV.U32 R4, RZ, RZ, R6 ;  /* 0x000000ffff044224 */ /* 0x001fe400078e0006 */
[----:B------:R-:W-:-:S05]  /*6230*/  @P4 IMAD.MOV.U32 R5, RZ, RZ, R7 ;  /* 0x000000ffff054224 */ /* 0x000fca00078e0007 */
[----:B------:R0:W-:Y:S04]  /*6240*/  @P4 STG.E desc[UR38][R4.64+0x1e0], R21 ;  /* 0x0001e01504004986 */ /* 0x0001e8000c101926 */
[----:B------:R1:W-:Y:S01]  /*6250*/  @P5 STG.E desc[UR38][R6.64+0x1e4], R85 ;  /* 0x0001e45506005986 */ /* 0x0003e2000c101926 */
[----:B0-----:R-:W-:Y:S02]  /*6260*/  @P1 IMAD.MOV.U32 R4, RZ, RZ, R8 ;  /* 0x000000ffff041224 */ /* 0x001fe400078e0008 */
[----:B------:R-:W-:-:S05]  /*6270*/  @P1 IMAD.MOV.U32 R5, RZ, RZ, R9 ;  /* 0x000000ffff051224 */ /* 0x000fca00078e0009 */
[----:B------:R1:W-:Y:S04]  /*6280*/  @P1 STG.E desc[UR38][R4.64+0x1e0], R13 ;  /* 0x0001e00d04001986 */ /* 0x0003e8000c101926 */
[----:B------:R1:W-:Y:S02]  /*6290*/  @P0 STG.E desc[UR38][R8.64+0x1e4], R87 ;  /* 0x0001e45708000986 */ /* 0x0003e4000c101926 */
.L_x_160:
[----:B------:R-:W-:Y:S05]  /*62a0*/  BSYNC B0 ;  /* 0x0000000000007941 */ /* 0x000fea0003800000 */
.L_x_34:
[----:B------:R-:W-:Y:S01]  /*62b0*/  IADD3 R16, P0, R16, UR36, RZ ;  /* 0x0000002410107c10 */ /* 0x000fe2000ff1e0ff */
[----:B------:R-:W-:Y:S01]  /*62c0*/  ULDC.64 UR4, c[0x0][0x650] ;  /* 0x0001940000047ab9 */ /* 0x000fe20000000a00 */
[----:B------:R-:W-:Y:S01]  /*62d0*/  PRMT R3, RZ, 0x7610, R3 ;  /* 0x00007610ff037816 */ /* 0x000fe20000000003 */
[----:B------:R-:W-:Y:S01]  /*62e0*/  IMAD.MOV.U32 R100, RZ, RZ, -0x1 ;  /* 0xffffffffff647424 */ /* 0x000fe200078e00ff */
[----:B------:R-:W-:Y:S01]  /*62f0*/  IADD3.X R17, R17, UR42, RZ, P0, !PT ;  /* 0x0000002a11117c10 */ /* 0x000fe200087fe4ff */
[----:B--2---:R-:W-:Y:S01]  /*6300*/  IMAD.MOV.U32 R101, RZ, RZ, -0x1 ;  /* 0xffffffffff657424 */ /* 0x004fe200078e00ff */
[----:B------:R-:W-:-:S04]  /*6310*/  ISETP.GE.U32.AND P0, PT, R16, UR4, PT ;  /* 0x0000000410007c0c */ /* 0x000fc8000bf06070 */
[----:B------:R-:W-:-:S13]  /*6320*/  ISETP.GE.U32.AND.EX P0, PT, R17, UR5, PT, P0 ;  /* 0x0000000511007c0c */ /* 0x000fda000bf06100 */
[----:B------:R-:W-:Y:S05]  /*6330*/  @P0 BRA `(.L_x_161) ;  /* 0x00000004004c0947 */ /* 0x000fea0003800000 */
[----:B0-----:R-:W0:Y:S01]  /*6340*/  LDC.64 R10, c[0x0][0x628] ;  /* 0x00018a00ff0a7b82 */ /* 0x001e220000000a00 */
[----:B-1--4-:R-:W1:Y:S01]  /*6350*/  S2R R12, SR_CTAID.X ;  /* 0x00000000000c7919 */ /* 0x012e620000002500 */
[----:B---3--:R-:W-:Y:S02]  /*6360*/  IMAD.MOV.U32 R8, RZ, RZ, R16 ;  /* 0x000000ffff087224 */ /* 0x008fe400078e0010 */
[----:B------:R-:W-:Y:S01]  /*6370*/  IMAD.MOV.U32 R9, RZ, RZ, R17 ;  /* 0x000000ffff097224 */ /* 0x000fe200078e0011 */
[----:B------:R-:W2:Y:S03]  /*6380*/  S2R R20, SR_CTAID.Y ;  /* 0x0000000000147919 */ /* 0x000ea60000002600 */
[----:B------:R-:W3:Y:S08]  /*6390*/  LDC R0, c[0x0][0x630] ;  /* 0x00018c00ff007b82 */ /* 0x000ef00000000800 */
[----:B------:R-:W4:Y:S01]  /*63a0*/  LDC.64 R14, c[0x0][0x620] ;  /* 0x00018800ff0e7b82 */ /* 0x000f220000000a00 */
[----:B0-----:R-:W-:-:S04]  /*63b0*/  ISETP.NE.U32.AND P0, PT, R10, RZ, PT ;  /* 0x000000ff0a00720c */ /* 0x001fc80003f05070 */
[----:B------:R-:W-:-:S13]  /*63c0*/  ISETP.NE.AND.EX P0, PT, R11, RZ, PT, P0 ;  /* 0x000000ff0b00720c */ /* 0x000fda0003f05300 */
[----:B-1234-:R-:W-:Y:S05]  /*63d0*/  @!P0 BRA `(.L_x_162) ;  /* 0x0000000000288947 */ /* 0x01efea0003800000 */
        /* <DEDUP_REMOVED lines=10> */
.L_x_162:
[-CC-:B------:R-:W-:Y:S01]  /*6480*/  SHF.R.U64 R101, R8, R0.reuse, R9.reuse ;  /* 0x0000000008657219 */ /* 0x180fe20000001209 */
[----:B------:R-:W0:Y:S01]  /*6490*/  LDC.64 R26, c[0x0][0x640] ;  /* 0x00019000ff1a7b82 */ /* 0x000e220000000a00 */
[----:B------:R-:W-:Y:S01]  /*64a0*/  SHF.R.U32.HI R0, RZ, R0, R9 ;  /* 0x00000000ff007219 */ /* 0x000fe20000011609 */
[----:B------:R-:W-:Y:S01]  /*64b0*/  ULDC UR4, c[0x0][0x150] ;  /* 0x0000540000047ab9 */ /* 0x000fe20000000800 */
[----:B------:R-:W-:Y:S02]  /*64c0*/  IADD3 R3, P0, RZ, -R101, RZ ;  /* 0x80000065ff037210 */ /* 0x000fe40007f1e0ff */
[----:B------:R-:W-:-:S03]  /*64d0*/  I2FP.F32.U32 R7, R12 ;  /* 0x0000000c00077245 */ /* 0x000fc60000201000 */
[----:B------:R-:W1:Y:S01]  /*64e0*/  LDC R6, c[0x0][0x618] ;  /* 0x00018600ff067b82 */ /* 0x000e620000000800 */
[----:B------:R-:W-:Y:S02]  /*64f0*/  IMAD.X R5, RZ, RZ, ~R0, P0 ;  /* 0x000000ffff057224 */ /* 0x000fe400000e0e00 */
[----:B------:R-:W-:Y:S01]  /*6500*/  FMUL R7, R7, UR4 ;  /* 0x0000000407077c20 */ /* 0x000fe20008400000 */
[----:B------:R-:W-:Y:S01]  /*6510*/  ULDC UR4, c[0x0][0x154] ;  /* 0x0000550000047ab9 */ /* 0x000fe20000000800 */
[-C--:B------:R-:W-:Y:S02]  /*6520*/  IMAD R0, R5, R14.reuse, RZ ;  /* 0x0000000e05007224 */ /* 0x080fe400078e02ff */
[C---:B------:R-:W-:Y:S01]  /*6530*/  IMAD.WIDE.U32 R4, R3.reuse, R14, R16 ;  /* 0x0000000e03047225 */ /* 0x040fe200078e0010 */
[----:B------:R-:W2:Y:S01]  /*6540*/  LDC R8, c[0x0][0x608] ;  /* 0x00018200ff087b82 */ /* 0x000ea20000000800 */
[----:B------:R-:W3:Y:S02]  /*6550*/  F2I.U32.TRUNC.NTZ R7, R7 ;  /* 0x0000000700077305 */ /* 0x000ee4000020f000 */
[----:B------:R-:W-:Y:S01]  /*6560*/  IMAD R3, R3, R15, R0 ;  /* 0x0000000f03037224 */ /* 0x000fe200078e0200 */
[----:B------:R-:W-:-:S03]  /*6570*/  I2FP.F32.U32 R0, R20 ;  /* 0x0000001400007245 */ /* 0x000fc60000201000 */
[----:B------:R-:W-:Y:S01]  /*6580*/  IMAD.IADD R3, R5, 0x1, R3 ;  /* 0x0000000105037824 */ /* 0x000fe200078e0203 */
[----:B------:R-:W4:Y:S01]  /*6590*/  LDC R11, c[0x0][0x658] ;  /* 0x00019600ff0b7b82 */ /* 0x000f220000000800 */
[----:B0-----:R-:W-:-:S04]  /*65a0*/  ISETP.NE.U32.AND P0, PT, R26, RZ, PT ;  /* 0x000000ff1a00720c */ /* 0x001fc80003f05070 */
[----:B------:R-:W-:-:S03]  /*65b0*/  ISETP.NE.AND.EX P0, PT, R27, RZ, PT, P0 ;  /* 0x000000ff1b00720c */ /* 0x000fc60003f05300 */
[----:B------:R-:W0:Y:S01]  /*65c0*/  LDC R9, c[0x0][0x144] ;  /* 0x00005100ff097b82 */ /* 0x000e220000000800 */
[-C--:B-1----:R-:W-:Y:S01]  /*65d0*/  SHF.R.U64 R10, R4, R6.reuse, R3 ;  /* 0x00000006040a7219 */ /* 0x082fe20000001203 */
[----:B---3--:R-:W-:Y:S01]  /*65e0*/  IMAD.MOV R7, RZ, RZ, -R7 ;  /* 0x000000ffff077224 */ /* 0x008fe200078e0a07 */
[----:B------:R-:W-:Y:S01]  /*65f0*/  SHF.R.U32.HI R3, RZ, R6, R3 ;  /* 0x00000006ff037219 */ /* 0x000fe20000011603 */
[----:B------:R-:W-:-:S04]  /*6600*/  FMUL R6, R0, UR4 ;  /* 0x0000000400067c20 */ /* 0x000fc80008400000 */
[----:B------:R-:W1:Y:S01]  /*6610*/  LDC R21, c[0x0][0x148] ;  /* 0x00005200ff157b82 */ /* 0x000e620000000800 */
[----:B------:R3:W0:Y:S01]  /*6620*/  F2I.U32.TRUNC.NTZ R14, R6 ;  /* 0x00000006000e7305 */ /* 0x000622000020f000 */
[-CC-:B--2---:R-:W-:Y:S02]  /*6630*/  SHF.R.U64 R13, R10, R8.reuse, R3.reuse ;  /* 0x000000080a0d7219 */ /* 0x184fe40000001203 */
[----:B------:R-:W-:-:S04]  /*6640*/  SHF.R.U32.HI R0, RZ, R8, R3 ;  /* 0x00000008ff007219 */ /* 0x000fc80000011603 */
[----:B-----5:R-:W2:Y:S01]  /*6650*/  LDC R24, c[0x0][0x648] ;  /* 0x00019200ff187b82 */ /* 0x020ea20000000800 */
[-CC-:B----4-:R-:W-:Y:S02]  /*6660*/  SHF.R.U64 R15, R13, R11.reuse, R0.reuse ;  /* 0x0000000b0d0f7219 */ /* 0x190fe40000001200 */
[----:B------:R-:W-:-:S03]  /*6670*/  SHF.R.U32.HI R5, RZ, R11, R0 ;  /* 0x0000000bff057219 */ /* 0x000fc60000011600 */
[----:B------:R-:W-:Y:S02]  /*6680*/  IMAD.MOV.U32 R4, RZ, RZ, R15 ;  /* 0x000000ffff047224 */ /* 0x000fe400078e000f */
[----:B------:R-:W4:Y:S01]  /*6690*/  LDC R28, c[0x0][0x638] ;  /* 0x00018e00ff1c7b82 */ /* 0x000f220000000800 */
[----:B0-----:R-:W-:-:S07]  /*66a0*/  IMAD R25, R9, R7, R12 ;  /* 0x0000000709197224 */ /* 0x001fce00078e020c */
[----:B------:R-:W0:Y:S08]  /*66b0*/  LDC R29, c[0x0][0x610] ;  /* 0x00018400ff1d7b82 */ /* 0x000e300000000800 */
[----:B------:R-:W0:Y:S01]  /*66c0*/  LDC R30, c[0x0][0x600] ;  /* 0x00018000ff1e7b82 */ /* 0x000e220000000800 */
[----:B-123--:R-:W-:Y:S05]  /*66d0*/  @!P0 BRA `(.L_x_163) ;  /* 0x0000000000288947 */ /* 0x00efea0003800000 */
[----:B------:R-:W1:Y:S02]  /*66e0*/  LDC R0, c[0x0][0x64c] ;  /* 0x00019300ff007b82 */ /* 0x000e640000000800 */
[----:B-1----:R-:W-:-:S05]  /*66f0*/  IADD3 R3, P0, R15, R0, RZ ;  /* 0x000000000f037210 */ /* 0x002fca0007f1e0ff */
        /* <DEDUP_REMOVED lines=8> */
.L_x_163:
[----:B------:R-:W-:Y:S01]  /*6780*/  ISETP.NE.AND P0, PT, R2, 0x1, PT ;  /* 0x000000010200780c */ /* 0x000fe20003f05270 */
[----:B------:R-:W-:Y:S01]  /*6790*/  IMAD.MOV R14, RZ, RZ, -R14 ;  /* 0x000000ffff0e7224 */ /* 0x000fe200078e0a0e */
[----:B------:R-:W-:Y:S02]  /*67a0*/  SHF.R.U64 R3, R4, R24, R5 ;  /* 0x0000001804037219 */ /* 0x000fe40000001205 */
[----:B------:R-:W-:Y:S02]  /*67b0*/  LOP3.LUT R0, R13, R98, RZ, 0xc0, !PT ;  /* 0x000000620d007212 */ /* 0x000fe400078ec0ff */
[----:B------:R-:W-:Y:S01]  /*67c0*/  LOP3.LUT R10, R10, R97, RZ, 0xc0, !PT ;  /* 0x000000610a0a7212 */ /* 0x000fe200078ec0ff */
[----:B------:R-:W-:Y:S02]  /*67d0*/  IMAD.MOV R4, RZ, RZ, -R3 ;  /* 0x000000ffff047224 */ /* 0x000fe400078e0a03 */
[----:B------:R-:W-:Y:S02]  /*67e0*/  IMAD R0, R93, R3, R0 ;  /* 0x000000035d007224 */ /* 0x000fe400078e0200 */
[----:B----4-:R-:W-:-:S02]  /*67f0*/  IMAD R3, R4, R28, R15 ;  /* 0x0000001c04037224 */ /* 0x010fc400078e020f */
[----:B------:R-:W-:Y:S02]  /*6800*/  @P0 IMAD R25, R21, R14, R20 ;  /* 0x0000000e15190224 */ /* 0x000fe400078e0214 */
[----:B0-----:R-:W-:Y:S02]  /*6810*/  IMAD R5, R3, R30, R10 ;  /* 0x0000001e03057224 */ /* 0x001fe400078e020a */
[----:B------:R-:W-:Y:S02]  /*6820*/  IMAD R0, R0, R29, R25 ;  /* 0x0000001d00007224 */ /* 0x000fe400078e0219 */
[----:B------:R-:W-:-:S03]  /*6830*/  IMAD.MOV.U32 R4, RZ, RZ, 0x1 ;  /* 0x00000001ff047424 */ /* 0x000fc600078e00ff */
[----:B------:R-:W-:Y:S02]  /*6840*/  SEL R100, R5, R0, !P0 ;  /* 0x0000000005647207 */ /* 0x000fe40004000000 */
[----:B------:R-:W-:Y:S02]  /*6850*/  PRMT R3, R4, 0x7610, R3 ;  /* 0x0000761004037816 */ /* 0x000fe40000000003 */
[----:B------:R-:W-:-:S07]  /*6860*/  SEL R0, R0, R5, !P0 ;  /* 0x0000000500007207 */ /* 0x000fce0004000000 */
.L_x_161:
[----:B------:R-:W-:Y:S01]  /*6870*/  UIMAD.WIDE.U32 UR4, UR41, 0x24924925, URZ ;  /* 0x24924925290478a5 */ /* 0x000fe2000f8e003f */
[----:B------:R-:W-:Y:S01]  /*6880*/  LOP3.LUT P0, RZ, R3, 0xff, RZ, 0xc0, !PT ;  /* 0x000000ff03ff7812 */ /* 0x000fe2000780c0ff */
[----:B------:R-:W-:Y:S02]  /*6890*/  IMAD.MOV.U32 R103, RZ, RZ, R0 ;  /* 0x000000ffff677224 */ /* 0x000fe400078e0000 */
[----:B------:R-:W-:-:S04]  /*68a0*/  UIADD3 UR4, UR41, -UR5, URZ ;  /* 0x8000000529047290 */ /* 0x000fc8000fffe03f */
[----:B------:R-:W-:-:S04]  /*68b0*/  ULEA.HI UR4, UR4, UR5, URZ, 0x1f ;  /* 0x0000000504047291 */ /* 0x000fc8000f8ff83f */
[----:B------:R-:W-:-:S04]  /*68c0*/  USHF.R.U32.HI UR4, URZ, 0x2, UR4 ;  /* 0x000000023f047899 */ /* 0x000fc80008011604 */
[----:B------:R-:W-:Y:S01]  /*68d0*/  UIMAD UR41, UR4, -0x7, UR41 ;  /* 0xfffffff9042978a4 */ /* 0x000fe2000f8e0229 */
[----:B------:R-:W-:Y:S11]  /*68e0*/  @P0 BRA `(.L_x_164) ;  /* 0xffffffa800fc0947 */ /* 0x000ff6000383ffff */
[----:B------:R-:W-:Y:S05]  /*68f0*/  EXIT ;  /* 0x000000000000794d */ /* 0x000fea0003800000 */
.L_x_7:
        /* <DEDUP_REMOVED lines=26> */
.L_x_166:
[----:B------:R-:W0:Y:S01]  /*6aa0*/  LDC.64 R28, c[0x0][0x640] ;  /* 0x00019000ff1c7b82 */ /* 0x000e220000000a00 */
[-CC-:B------:R-:W-:Y:S01]  /*6ab0*/  SHF.R.U64 R21, R14, R8.reuse, R15.reuse ;  /* 0x000000080e157219 */ /* 0x180fe2000000120f */
[----:B------:R-:W-:Y:S01]  /*6ac0*/  IMAD.MOV.U32 R31, RZ, RZ, 0x1 ;  /* 0x00000001ff1f7424 */ /* 0x000fe200078e00ff */
[----:B------:R-:W-:Y:S02]  /*6ad0*/  SHF.R.U32.HI R7, RZ, R8, R15 ;  /* 0x00000008ff077219 */ /* 0x000fe4000001160f */
[----:B------:R-:W-:-:S03]  /*6ae0*/  IADD3 R13, P0, RZ, -R21, RZ ;  /* 0x80000015ff0d7210 */ /* 0x000fc60007f1e0ff */
[----:B------:R-:W1:Y:S02]  /*6af0*/  LDC R12, c[0x0][0x618] ;  /* 0x00018600ff0c7b82 */ /* 0x000e640000000800 */
[----:B------:R-:W-:Y:S02]  /*6b00*/  IMAD.X R7, RZ, RZ, ~R7, P0 ;  /* 0x000000ffff077224 */ /* 0x000fe400000e0e07 */
[----:B------:R-:W-:-:S04]  /*6b10*/  IMAD.WIDE.U32 R10, R13, R24, R16 ;  /* 0x000000180d0a7225 */ /* 0x000fc800078e0010 */
[----:B------:R-:W2:Y:S01]  /*6b20*/  LDC R14, c[0x0][0x608] ;  /* 0x00018200ff0e7b82 */ /* 0x000ea20000000800 */
[----:B------:R-:W-:-:S04]  /*6b30*/  IMAD R8, R7, R24, RZ ;  /* 0x0000001807087224 */ /* 0x000fc800078e02ff */
[----:B------:R-:W-:-:S03]  /*6b40*/  IMAD R7, R13, R25, R8 ;  /* 0x000000190d077224 */ /* 0x000fc600078e0208 */
[----:B------:R-:W3:Y:S01]  /*6b50*/  LDC R26, c[0x0][0x658] ;  /* 0x00019600ff1a7b82 */ /* 0x000ee20000000800 */
[----:B------:R-:W-:Y:S01]  /*6b60*/  IMAD.IADD R7, R11, 0x1, R7 ;  /* 0x000000010b077824 */ /* 0x000fe200078e0207 */
[----:B0-----:R-:W-:Y:S01]  /*6b70*/  ISETP.NE.U32.AND P0, PT, R28, RZ, PT ;  /* 0x000000ff1c00720c */ /* 0x001fe20003f05070 */
[----:B------:R-:W-:-:S03]  /*6b80*/  IMAD.MOV.U32 R11, RZ, RZ, -0x1 ;  /* 0xffffffffff0b7424 */ /* 0x000fc600078e00ff */
        /* <DEDUP_REMOVED lines=8> */
[-C--:B---3--:R-:W-:Y:S02]  /*6c10*/  SHF.L.U32 R10, R11, R26.reuse, RZ ;  /* 0x0000001a0b0a7219 */ /* 0x088fe400000006ff */
[--C-:B------:R-:W-:Y:S02]  /*6c20*/  SHF.R.U64 R24, R22, R26, R7.reuse ;  /* 0x0000001a16187219 */ /* 0x100fe40000001207 */
[----:B------:R-:W-:Y:S02]  /*6c30*/  LOP3.LUT R33, RZ, R10, RZ, 0x33, !PT ;  /* 0x0000000aff217212 */ /* 0x000fe400078e33ff */
[----:B------:R-:W-:Y:S01]  /*6c40*/  SHF.R.U32.HI R11, RZ, R26, R7 ;  /* 0x0000001aff0b7219 */ /* 0x000fe20000011607 */
[----:B------:R-:W3:Y:S01]  /*6c50*/  LDC R30, c[0x0][0x610] ;  /* 0x00018400ff1e7b82 */ /* 0x000ee20000000800 */
[----:B------:R-:W-:Y:S01]  /*6c60*/  IMAD.MOV.U32 R10, RZ, RZ, R24 ;  /* 0x000000ffff0a7224 */ /* 0x000fe200078e0018 */
[----:B------:R-:W-:Y:S06]  /*6c70*/  @!P0 BRA `(.L_x_167) ;  /* 0x0000000000288947 */ /* 0x000fec0003800000 */
        /* <DEDUP_REMOVED lines=10> */
.L_x_167:
[----:B------:R-:W-:Y:S02]  /*6d20*/  ISETP.NE.AND P0, PT, R2, 0x1, PT ;  /* 0x000000010200780c */ /* 0x000fe40003f05270 */
[----:B-1----:R-:W-:Y:S01]  /*6d30*/  SHF.R.U64 R8, R10, R8, R11 ;  /* 0x000000080a087219 */ /* 0x002fe2000000120b */
[----:B0-----:R-:W-:Y:S01]  /*6d40*/  VIADD R11, R25, 0xffffffff ;  /* 0xffffffff190b7836 */ /* 0x001fe20000000000 */
[----:B------:R-:W-:Y:S02]  /*6d50*/  SHF.L.U32 R31, R31, R26, RZ ;  /* 0x0000001a1f1f7219 */ /* 0x000fe400000006ff */
[----:B------:R-:W-:Y:S01]  /*6d60*/  LOP3.LUT R5, R22, R33, RZ, 0xc0, !PT ;  /* 0x0000002116057212 */ /* 0x000fe200078ec0ff */
[----:B------:R-:W-:-:S04]  /*6d70*/  IMAD.MOV R7, RZ, RZ, -R8 ;  /* 0x000000ffff077224 */ /* 0x000fc800078e0a08 */
[----:B------:R-:W-:Y:S02]  /*6d80*/  IMAD R5, R31, R8, R5 ;  /* 0x000000081f057224 */ /* 0x000fe400078e0205 */
[----:B------:R-:W-:Y:S01]  /*6d90*/  @P0 IMAD R6, R9, R23, R4 ;  /* 0x0000001709060224 */ /* 0x000fe200078e0204 */
[----:B------:R-:W-:Y:S01]  /*6da0*/  LOP3.LUT R9, R20, R11, RZ, 0xc0, !PT ;  /* 0x0000000b14097212 */ /* 0x000fe200078ec0ff */
[----:B--2---:R-:W-:Y:S02]  /*6db0*/  IMAD R4, R7, R27, R24 ;  /* 0x0000001b07047224 */ /* 0x004fe400078e0218 */
[----:B---3--:R-:W-:Y:S02]  /*6dc0*/  IMAD R6, R5, R30, R6 ;  /* 0x0000001e05067224 */ /* 0x008fe400078e0206 */
[----:B------:R-:W-:Y:S02]  /*6dd0*/  IMAD R5, R4, R25, R9 ;  /* 0x0000001904057224 */ /* 0x000fe400078e0209 */
[----:B------:R-:W-:-:S02]  /*6de0*/  IMAD.MOV.U32 R8, RZ, RZ, 0x1 ;  /* 0x00000001ff087424 */ /* 0x000fc400078e00ff */
[----:B------:R-:W-:Y:S01]  /*6df0*/  IMAD.MOV.U32 R7, RZ, RZ, R21 ;  /* 0x000000ffff077224 */ /* 0x000fe200078e0015 */
[----:B------:R-:W-:Y:S02]  /*6e00*/  SEL R19, R5, R6, !P0 ;  /* 0x0000000605137207 */ /* 0x000fe40004000000 */
[----:B------:R-:W-:-:S07]  /*6e10*/  SEL R12, R6, R5, !P0 ;  /* 0x00000005060c7207 */ /* 0x000fce0004000000 */
.L_x_165:
[----:B------:R-:W-:-:S08]  /*6e20*/  NOP ;  /* 0x0000000000007918 */ /* 0x000fd00000000000 */
[----:B------:R-:W0:-:S00]  /*6e30*/  USETMAXREG.DEALLOC.CTAPOOL 0x28 ;  /* 0x00000028000079c8 */ /* 0x000e0000080e0500 */
[----:B0-----:R-:W-:-:S13]  /*6e40*/  ISETP.NE.AND P0, PT, R3, RZ, PT ;  /* 0x000000ff0300720c */ /* 0x001fda0003f05270 */
[----:B------:R-:W-:Y:S05]  /*6e50*/  @P0 EXIT ;  /* 0x000000000000094d */ /* 0x000fea0003800000 */
[----:B------:R-:W-:Y:S01]  /*6e60*/  LOP3.LUT P0, RZ, R8, 0xff, RZ, 0xc0, !PT ;  /* 0x000000ff08ff7812 */ /* 0x000fe2000780c0ff */
[----:B------:R-:W-:Y:S02]  /*6e70*/  IMAD.MOV.U32 R3, RZ, RZ, 0x1 ;  /* 0x00000001ff037424 */ /* 0x000fe400078e00ff */
[----:B------:R-:W-:-:S10]  /*6e80*/  IMAD.MOV.U32 R13, RZ, RZ, RZ ;  /* 0x000000ffff0d7224 */ /* 0x000fd400078e00ff */
[----:B------:R-:W-:Y:S05]  /*6e90*/  @!P0 BRA `(.L_x_168) ;  /* 0x0000000c006c8947 */ /* 0x000fea0003800000 */
[----:B------:R-:W0:Y:S01]  /*6ea0*/  LDC R3, c[0x0][0x28c] ;  /* 0x0000a300ff037b82 */ /* 0x000e220000000800 */
[----:B------:R-:W-:Y:S01]  /*6eb0*/  UMOV UR10, 0x1 ;  /* 0x00000001000a7882 */ /* 0x000fe20000000000 */
[----:B------:R-:W-:Y:S01]  /*6ec0*/  ULDC UR5, c[0x0][0x658] ;  /* 0x0001960000057ab9 */ /* 0x000fe20000000800 */
[----:B------:R-:W-:Y:S01]  /*6ed0*/  UMOV UR7, 0xffffffff ;  /* 0xffffffff00077882 */ /* 0x000fe20000000000 */
[----:B------:R-:W-:Y:S01]  /*6ee0*/  BSSY B0, `(.L_x_168) ;  /* 0x00000d6000007945 */ /* 0x000fe20003800000 */
[----:B------:R-:W-:Y:S01]  /*6ef0*/  USHF.L.U32 UR7, UR7, UR5, URZ ;  /* 0x0000000507077299 */ /* 0x000fe2000800063f */
[----:B------:R-:W-:Y:S01]  /*6f00*/  IMAD.MOV.U32 R11, RZ, RZ, 0x1 ;  /* 0x00000001ff0b7424 */ /* 0x000fe200078e00ff */
[----:B------:R-:W-:Y:S01]  /*6f10*/  LOP3.LUT R10, R18, 0x2, RZ, 0xfc, !PT ;  /* 0x00000002120a7812 */ /* 0x000fe200078efcff */
[----:B------:R-:W1:Y:S01]  /*6f20*/  S2UR UR9, SR_CgaCtaId ;  /* 0x00000000000979c3 */ /* 0x000e620000008800 */
[----:B------:R-:W-:Y:S01]  /*6f30*/  IMAD.MOV.U32 R13, RZ, RZ, RZ ;  /* 0x000000ffff0d7224 */ /* 0x000fe200078e00ff */
[----:B------:R-:W-:Y:S01]  /*6f40*/  ULDC UR4, c[0x0][0x600] ;  /* 0x0001800000047ab9 */ /* 0x000fe20000000800 */
[----:B------:R-:W-:Y:S01]  /*6f50*/  UMOV UR14, 0x55 ;  /* 0x00000055000e7882 */ /* 0x000fe20000000000 */
[----:B------:R-:W-:-:S02]  /*6f60*/  UIADD3 UR4, UR4, -0x1, URZ ;  /* 0xffffffff04047890 */ /* 0x000fc4000fffe03f */
[----:B------:R-:W-:Y:S02]  /*6f70*/  USHF.L.U32 UR5, UR10, UR5, URZ ;  /* 0x000000050a057299 */ /* 0x000fe4000800063f */
[----:B------:R-:W-:Y:S01]  /*6f80*/  ULOP3.LUT UR7, URZ, UR7, URZ, 0x33, !UPT ;  /* 0x000000073f077292 */ /* 0x000fe2000f8e333f */
[----:B------:R-:W-:Y:S01]  /*6f90*/  ULDC.64 UR24, c[0x0][0x198] ;  /* 0x0000660000187ab9 */ /* 0x000fe20000000a00 */
[----:B0-----:R-:W-:-:S05]  /*6fa0*/  VIADD R3, R3, 0x1f ;  /* 0x0000001f03037836 */ /* 0x001fca0000000000 */
[----:B------:R-:W-:Y:S01]  /*6fb0*/  SHF.R.S32.HI R4, RZ, 0x1f, R3 ;  /* 0x0000001fff047819 */ /* 0x000fe20000011403 */
[----:B-1----:R-:W-:-:S03]  /*6fc0*/  ULOP3.LUT UR8, UR9, 0x1, URZ, 0xc0, !UPT ;  /* 0x0000000109087892 */ /* 0x002fc6000f8ec03f */
[----:B------:R-:W-:Y:S01]  /*6fd0*/  LEA.HI R4, R4, R3, RZ, 0x5 ;  /* 0x0000000304047211 */ /* 0x000fe200078f28ff */
[----:B------:R-:W-:Y:S01]  /*6fe0*/  USHF.R.U32.HI UR26, URZ, 0x1, UR9 ;  /* 0x000000013f1a7899 */ /* 0x000fe20008011609 */
[----:B------:R-:W-:Y:S01]  /*6ff0*/  IMAD.MOV.U32 R3, RZ, RZ, 0x1 ;  /* 0x00000001ff037424 */ /* 0x000fe200078e00ff */
[----:B------:R-:W-:Y:S01]  /*7000*/  USHF.L.U32 UR6, UR9, 0x6, URZ ;  /* 0x0000000609067899 */ /* 0x000fe2000800063f */
[----:B------:R-:W-:Y:S01]  /*7010*/  SHF.R.S32.HI R8, RZ, 0x5, R4 ;  /* 0x00000005ff087819 */ /* 0x000fe20000011404 */
[----:B------:R-:W-:Y:S02]  /*7020*/  USHF.L.U32 UR27, UR9, 0xb, URZ ;  /* 0x0000000b091b7899 */ /* 0x000fe4000800063f */
[----:B------:R-:W-:Y:S02]  /*7030*/  ULOP3.LUT UR9, UR9, 0xfffffffe, URZ, 0xc0, !UPT ;  /* 0xfffffffe09097892 */ /* 0x000fe4000f8ec03f */
[----:B------:R-:W-:Y:S01]  /*7040*/  UISETP.GT.U32.AND UP0, UPT, UR8, 0xffff, UPT ;  /* 0x0000ffff0800788c */ /* 0x000fe2000bf04070 */
[----:B------:R-:W-:Y:S01]  /*7050*/  VIADD R9, R8, 0x1 ;  /* 0x0000000108097836 */ /* 0x000fe20000000000 */
[----:B------:R-:W-:-:S02]  /*7060*/  USHF.L.U32 UR13, UR10, UR9, URZ ;  /* 0x000000090a0d7299 */ /* 0x000fc4000800063f */
[----:B------:R-:W-:Y:S02]  /*7070*/  ULOP3.LUT UR9, UR9, 0x1, URZ, 0xfc, !UPT ;  /* 0x0000000109097892 */ /* 0x000fe4000f8efc3f */
[----:B------:R-:W-:Y:S02]  /*7080*/  USEL UR8, UR8, 0xffff, !UP0 ;  /* 0x0000ffff08087887 */ /* 0x000fe4000c000000 */
[----:B------:R-:W-:Y:S02]  /*7090*/  USHF.L.U32 UR9, UR10, UR9, URZ ;  /* 0x000000090a097299 */ /* 0x000fe4000800063f */
[----:B------:R-:W-:Y:S02]  /*70a0*/  ULOP3.LUT UR8, UR8, 0xffff, URZ, 0xc0, !UPT ;  /* 0x0000ffff08087892 */ /* 0x000fe4000f8ec03f */
[----:B------:R-:W-:Y:S02]  /*70b0*/  ULOP3.LUT UR6, UR6, 0x40, URZ, 0xc0, !UPT ;  /* 0x0000004006067892 */ /* 0x000fe4000f8ec03f */
[----:B------:R-:W-:-:S02]  /*70c0*/  ULOP3.LUT UR13, UR13, UR9, URZ, 0xfc, !UPT ;  /* 0x000000090d0d7292 */ /* 0x000fc4000f8efc3f */
[----:B------:R-:W-:-:S12]  /*70d0*/  USHF.L.U32 UR14, UR14, UR8, URZ ;  /* 0x000000080e0e7299 */ /* 0x000fd8000800063f */
.L_x_179:
[----:B------:R-:W-:-:S03]  /*70e0*/  UMOV UR8, 0xffffffff ;  /* 0xffffffff00087882 */ /* 0x000fc60000000000 */
[----:B------:R-:W-:Y:S05]  /*70f0*/  BRA.DIV UR8, `(.L_x_169) ;  /* 0x0000001208287947 */ /* 0x000fea000b800000 */
[----:B------:R-:W-:-:S13]  /*7100*/  ELECT P6, URZ, PT ;  /* 0x00000000003f782f */ /* 0x000fda00038c0000 */
.L_x_193:
[----:B------:R-:W0:Y:S01]  /*7110*/  LDC R4, c[0x0][0x28c] ;  /* 0x0000a300ff047b82 */ /* 0x000e220000000800 */
[----:B------:R-:W-:Y:S01]  /*7120*/  BSSY B1, `(.L_x_170) ;  /* 0x000003d000017945 */ /* 0x000fe20003800000 */
[----:B0-----:R-:W-:-:S13]  /*7130*/  ISETP.LT.OR P6, PT, R4, 0x1, !P6 ;  /* 0x000000010400780c */ /* 0x001fda00077c1670 */
[----:B------:R-:W-:Y:S05]  /*7140*/  @P6 BRA `(.L_x_171) ;  /* 0x0000000000e86947 */ /* 0x000fea0003800000 */
[----:B------:R-:W-:Y:S01]  /*7150*/  LEA R12, R12, UR26, 0x2 ;  /* 0x0000001a0c0c7c11 */ /* 0x000fe2000f8e10ff */
[----:B------:R-:W-:Y:S01]  /*7160*/  IMAD.MOV.U32 R20, RZ, RZ, RZ ;  /* 0x000000ffff147224 */ /* 0x000fe200078e00ff */
[----:B------:R-:W-:Y:S01]  /*7170*/  LEA R19, R19, UR6, 0x7 ;  /* 0x0000000613137c11 */ /* 0x000fe2000f8e38ff */
[----:B------:R-:W-:Y:S02]  /*7180*/  IMAD.MOV.U32 R4, RZ, RZ, R9 ;  /* 0x000000ffff047224 */ /* 0x000fe400078e0009 */
[----:B------:R-:W-:Y:S02]  /*7190*/  IMAD.MOV.U32 R5, RZ, RZ, R3 ;  /* 0x000000ffff057224 */ /* 0x000fe400078e0003 */
[----:B------:R-:W-:Y:S02]  /*71a0*/  IMAD.MOV.U32 R6, RZ, RZ, R13 ;  /* 0x000000ffff067224 */ /* 0x000fe400078e000d */
[----:B------:R-:W-:-:S07]  /*71b0*/  IMAD.SHL.U32 R15, R12, 0x20, RZ ;  /* 0x000000200c0f7824 */ /* 0x000fce00078e00ff */
.L_x_174:
[----:B------:R-:W0:Y:S01]  /*71c0*/  S2R R21, SR_CgaCtaId ;  /* 0x0000000000157919 */ /* 0x000e220000008800 */
[----:B------:R-:W-:Y:S02]  /*71d0*/  MOV R12, 0x400 ;  /* 0x00000400000c7802 */ /* 0x000fe40000000f00 */
[----:B------:R-:W-:-:S13]  /*71e0*/  ISETP.NE.AND P1, PT, R0, RZ, PT ;  /* 0x000000ff0000720c */ /* 0x000fda0003f25270 */
[----:B------:R-:W1:Y:S01]  /*71f0*/  @!P1 LDC R14, c[0x0][0x500] ;  /* 0x00014000ff0e9b82 */ /* 0x000e620000000800 */
[----:B0-----:R-:W-:Y:S02]  /*7200*/  LEA R23, R21, R12, 0x18 ;  /* 0x0000000c15177211 */ /* 0x001fe400078ec0ff */
[----:B------:R-:W-:-:S03]  /*7210*/  SHF.L.U32 R12, R5, 0x1f, RZ ;  /* 0x0000001f050c7819 */ /* 0x000fc600000006ff */
[----:B------:R-:W-:-:S04]  /*7220*/  IMAD R21, R6, 0x8, R23 ;  /* 0x0000000806157824 */ /* 0x000fc800078e0217 */
[----:B------:R-:W0:Y:S02]  /*7230*/  SYNCS.PHASECHK.TRANS64.TRYWAIT P0, [R21+URZ+0x38], R12 ;  /* 0x0000380c150075a7 */ /* 0x000e24000800017f */
[----:B01----:R-:W-:Y:S05]  /*7240*/  @!P0 BRA `(.L_x_172) ;  /* 0x0000000c00f48947 */ /* 0x003fea0003800000 */
.L_x_194:
[----:B0-----:R-:W-:Y:S01]  /*7250*/  PRMT R12, R10, 0x9910, RZ ;  /* 0x000099100a0c7816 */ /* 0x001fe200000000ff */
[----:B------:R0:W-:Y:S03]  /*7260*/  @!P1 SYNCS.ARRIVE.TRANS64 RZ, [R21+URZ], R14 ;  /* 0x0000000e15ff99a7 */ /* 0x0001e6000800003f */
[----:B------:R-:W-:-:S13]  /*7270*/  ISETP.NE.AND P0, PT, R12, 0x2, PT ;  /* 0x000000020c00780c */ /* 0x000fda0003f05270 */
[----:B0-----:R-:W-:Y:S05]  /*7280*/  @P0 BRA `(.L_x_173) ;  /* 0x0000000000040947 */ /* 0x001fea0003800000 */
[----:B------:R-:W-:Y:S01]  /*7290*/  BPT.TRAP 0x1 ;  /* 0x000000040000795c */ /* 0x000fe20000300000 */
.L_x_173:
[----:B------:R-:W-:Y:S01]  /*72a0*/  R2UR UR8, R6 ;  /* 0x00000000060872ca */ /* 0x000fe200000e0000 */
[----:B------:R-:W-:Y:S01]  /*72b0*/  VIADD R4, R4, 0xffffffff ;  /* 0xffffffff04047836 */ /* 0x000fe20000000000 */
[----:B------:R-:W-:Y:S01]  /*72c0*/  R2UR UR15, R23 ;  /* 0x00000000170f72ca */ /* 0x000fe200000e0000 */
[----:B------:R-:W-:Y:S01]  /*72d0*/  UIADD3 UR16, UP0, UR24, 0xf0, URZ ;  /* 0x000000f018107890 */ /* 0x000fe2000ff1e03f */
[----:B------:R-:W-:Y:S01]  /*72e0*/  R2UR UR22, R15 ;  /* 0x000000000f1672ca */ /* 0x000fe200000e0000 */
[----:B------:R-:W-:Y:S01]  /*72f0*/  UIADD3 UR30, UP1, UR24, 0x1f0, URZ ;  /* 0x000001f0181e7890 */ /* 0x000fe2000ff3e03f */
[----:B------:R-:W-:Y:S01]  /*7300*/  R2UR UR9, R21 ;  /* 0x00000000150972ca */ /* 0x000fe200000e0000 */
[----:B------:R-:W-:Y:S01]  /*7310*/  UIADD3.X UR17, URZ, UR25, URZ, UP0, !UPT ;  /* 0x000000193f117290 */ /* 0x000fe200087fe43f */
[----:B------:R-:W-:Y:S01]  /*7320*/  R2UR UR10, R20 ;  /* 0x00000000140a72ca */ /* 0x000fe200000e0000 */
[----:B------:R-:W-:Y:S01]  /*7330*/  VIADD R6, R6, 0x1 ;  /* 0x0000000106067836 */ /* 0x000fe20000000000 */
[----:B------:R-:W-:Y:S01]  /*7340*/  R2UR UR12, R7 ;  /* 0x00000000070c72ca */ /* 0x000fe200000e0000 */
[----:B------:R-:W-:Y:S01]  /*7350*/  UPRMT UR28, URZ, 0x5410, UR13 ;  /* 0x000054103f1c7896 */ /* 0x000fe2000800000d */
[----:B------:R-:W-:Y:S01]  /*7360*/  R2UR UR23, R19 ;  /* 0x00000000131772ca */ /* 0x000fe200000e0000 */
[----:B------:R-:W-:Y:S01]  /*7370*/  USHF.L.U32 UR8, UR8, 0xc, URZ ;  /* 0x0000000c08087899 */ /* 0x000fe2000800063f */
[----:B------:R-:W-:Y:S01]  /*7380*/  ISETP.GT.AND P1, PT, R4, 0x1, PT ;  /* 0x000000010400780c */ /* 0x000fe20003f24270 */
[----:B------:R-:W-:Y:S01]  /*7390*/  UIADD3.X UR31, URZ, UR25, URZ, UP1, !UPT ;  /* 0x000000193f1f7290 */ /* 0x000fe20008ffe43f */
[----:B------:R-:W-:Y:S01]  /*73a0*/  ISETP.NE.AND P0, PT, R6, 0x7, PT ;  /* 0x000000070600780c */ /* 0x000fe20003f05270 */
[----:B------:R-:W-:Y:S01]  /*73b0*/  ULEA UR11, UR26, UR8, 0xa ;  /* 0x000000081a0b7291 */ /* 0x000fe2000f8e503f */
[----:B------:R-:W-:Y:S01]  /*73c0*/  VIADD R20, R20, 0x20 ;  /* 0x0000002014147836 */ /* 0x000fe20000000000 */
[----:B------:R-:W-:Y:S01]  /*73d0*/  ULOP3.LUT UR8, UR8, 0x800, UR27, 0xf8, !UPT ;  /* 0x0000080008087892 */ /* 0x000fe2000f8ef81b */
[----:B------:R-:W-:Y:S01]  /*73e0*/  SEL R12, RZ, 0x1, P0 ;  /* 0x00000001ff0c7807 */ /* 0x000fe20000000000 */
[----:B------:R-:W-:Y:S01]  /*73f0*/  ULEA UR11, UR11, UR15, 0x2 ;  /* 0x0000000f0b0b7291 */ /* 0x000fe2000f8e103f */
[----:B------:R-:W-:Y:S01]  /*7400*/  SEL R6, R6, RZ, P0 ;  /* 0x000000ff06067207 */ /* 0x000fe20000000000 */
[----:B------:R-:W-:Y:S01]  /*7410*/  ULEA UR8, UR8, UR15, 0x2 ;  /* 0x0000000f08087291 */ /* 0x000fe2000f8e103f */
[----:B------:R-:W-:Y:S01]  /*7420*/  LOP3.LUT R5, R5, R12, RZ, 0x3c, !PT ;  /* 0x0000000c05057212 */ /* 0x000fe200078e3cff */
[----:B------:R-:W-:-:S02]  /*7430*/  UIADD3 UR20, UR11, 0x180, URZ ;  /* 0x000001800b147890 */ /* 0x000fc4000fffe03f */
[----:B------:R-:W-:Y:S02]  /*7440*/  UPRMT UR15, URZ, 0x5410, UR14 ;  /* 0x000054103f0f7896 */ /* 0x000fe4000800000e */
[----:B------:R-:W-:Y:S01]  /*7450*/  UIADD3 UR21, UR8, 0x1c180, URZ ;  /* 0x0001c18008157890 */ /* 0x000fe2000fffe03f */
[----:B------:R-:W-:Y:S01]  /*7460*/  UMOV UR18, 0x0 ;  /* 0x0000000000127882 */ /* 0x000fe20000000000 */
[----:B------:R-:W-:Y:S01]  /*7470*/  UMOV UR19, 0x10000000 ;  /* 0x1000000000137882 */ /* 0x000fe20000000000 */
[----:B------:R-:W-:Y:S01]  /*7480*/  UMOV UR11, UR22 ;  /* 0x00000016000b7c82 */ /* 0x000fe20008000000 */
[----:B------:R-:W-:-:S03]  /*7490*/  UMOV UR8, UR20 ;  /* 0x0000001400087c82 */ /* 0x000fc60008000000 */
[----:B------:R0:W-:Y:S02]  /*74a0*/  UTMALDG.3D.MULTICAST [UR8], [UR16], UR15, desc[UR18] ;  /* 0x00001208100073b4 */ /* 0x0001e4000801180f */
[----:B0-----:R-:W-:Y:S01]  /*74b0*/  UMOV UR8, UR21 ;  /* 0x0000001500087c82 */ /* 0x001fe20008000000 */
[----:B------:R-:W-:Y:S02]  /*74c0*/  UMOV UR11, UR23 ;  /* 0x00000017000b7c82 */ /* 0x000fe40008000000 */
[----:B------:R0:W-:Y:S02]  /*74d0*/  UTMALDG.3D.MULTICAST [UR8], [UR30], UR28, desc[UR18] ;  /* 0x000012081e0073b4 */ /* 0x0001e4000801181c */
[----:B0-----:R-:W-:Y:S05]  /*74e0*/  @P1 BRA `(.L_x_174) ;  /* 0xfffffffc00341947 */ /* 0x001fea000383ffff */
.L_x_171:
[----:B------:R-:W-:Y:S05]  /*74f0*/  BSYNC B1 ;  /* 0x0000000000017941 */ /* 0x000fea0003800000 */
.L_x_170:
[----:B------:R-:W-:Y:S01]  /*7500*/  LOP3.LUT P1, RZ, R11, 0xff, RZ, 0xc0, !PT ;  /* 0x000000ff0bff7812 */ /* 0x000fe2000782c0ff */
[C---:B------:R-:W-:Y:S01]  /*7510*/  IMAD.IADD R13, R8.reuse, 0x1, R13 ;  /* 0x00000001080d7824 */ /* 0x040fe200078e020d */
[----:B------:R-:W-:Y:S01]  /*7520*/  ULDC.64 UR8, c[0x0][0x650] ;  /* 0x0001940000087ab9 */ /* 0x000fe20000000a00 */
[C---:B------:R-:W-:Y:S01]  /*7530*/  ISETP.GE.U32.AND P2, PT, R8.reuse, 0x7, PT ;  /* 0x000000070800780c */ /* 0x040fe20003f46070 */
[----:B------:R-:W-:Y:S01]  /*7540*/  BSSY B1, `(.L_x_175) ;  /* 0x000006d000017945 */ /* 0x000fe20003800000 */
[C---:B------:R-:W-:Y:S01]  /*7550*/  IMAD.WIDE.U32 R4, R13.reuse, 0x24924925, RZ ;  /* 0x249249250d047825 */ /* 0x040fe200078e00ff */
[----:B------:R-:W-:Y:S02]  /*7560*/  ISETP.GT.U32.AND P0, PT, R13, 0x6, PT ;  /* 0x000000060d00780c */ /* 0x000fe40003f04070 */
[----:B------:R-:W-:Y:S01]  /*7570*/  PRMT R11, RZ, 0x7610, R11 ;  /* 0x00007610ff0b7816 */ /* 0x000fe2000000000b */
[----:B------:R-:W-:Y:S01]  /*7580*/  IMAD.MOV.U32 R12, RZ, RZ, -0x1 ;  /* 0xffffffffff0c7424 */ /* 0x000fe200078e00ff */
[----:B------:R-:W-:Y:S01]  /*7590*/  ISETP.LT.U32.AND P0, PT, R8, 0x7, P0 ;  /* 0x000000070800780c */ /* 0x000fe20000701070 */
[----:B------:R-:W-:-:S02]  /*75a0*/  IMAD.MOV.U32 R19, RZ, RZ, -0x1 ;  /* 0xffffffffff137424 */ /* 0x000fc400078e00ff */
[----:B------:R-:W0:Y:S01]  /*75b0*/  @P1 S2R R7, SR_CgaCtaId ;  /* 0x0000000000071919 */ /* 0x000e220000008800 */
[----:B------:R-:W-:Y:S02]  /*75c0*/  SEL R4, RZ, 0x1, !P0 ;  /* 0x00000001ff047807 */ /* 0x000fe40004000000 */
[----:B------:R-:W-:Y:S02]  /*75d0*/  IADD3 R16, P0, R16, UR36, RZ ;  /* 0x0000002410107c10 */ /* 0x000fe4000ff1e0ff */
[----:B------:R-:W-:Y:S02]  /*75e0*/  @P1 MOV R6, 0x400 ;  /* 0x0000040000061802 */ /* 0x000fe40000000f00 */
[----:B------:R-:W-:Y:S02]  /*75f0*/  IADD3.X R17, R17, UR42, RZ, P0, !PT ;  /* 0x0000002a11117c10 */ /* 0x000fe400087fe4ff */
[----:B------:R-:W-:Y:S02]  /*7600*/  ISETP.GE.U32.AND P0, PT, R16, UR8, PT ;  /* 0x0000000810007c0c */ /* 0x000fe4000bf06070 */
[----:B------:R-:W-:-:S02]  /*7610*/  LOP3.LUT R3, R3, R4, RZ, 0x3c, !PT ;  /* 0x0000000403037212 */ /* 0x000fc400078e3cff */
[----:B------:R-:W-:Y:S02]  /*7620*/  ISETP.GE.U32.AND.EX P0, PT, R17, UR9, PT, P0 ;  /* 0x0000000911007c0c */ /* 0x000fe4000bf06100 */
[----:B0-----:R-:W-:Y:S01]  /*7630*/  @P1 LEA R6, R7, R6, 0x18 ;  /* 0x0000000607061211 */ /* 0x001fe200078ec0ff */
[----:B------:R-:W-:-:S03]  /*7640*/  IMAD.IADD R7, R13, 0x1, -R5 ;  /* 0x000000010d077824 */ /* 0x000fc600078e0a05 */
[----:B------:R0:W-:Y:S02]  /*7650*/  @P1 SYNCS.ARRIVE.TRANS64.A1T0 RZ, [R6+URZ+0x88], RZ ;  /* 0x000088ff06ff19a7 */ /* 0x0001e4000810003f */
[----:B------:R-:W-:-:S04]  /*7660*/  LEA.HI R7, R7, R5, RZ, 0x1f ;  /* 0x0000000507077211 */ /* 0x000fc800078ff8ff */
[----:B------:R-:W-:Y:S01]  /*7670*/  SHF.R.U32.HI R4, RZ, 0x2, R7 ;  /* 0x00000002ff047819 */ /* 0x000fe20000011607 */
[----:B------:R-:W-:-:S03]  /*7680*/  IMAD.MOV.U32 R7, RZ, RZ, -0x1 ;  /* 0xffffffffff077424 */ /* 0x000fc600078e00ff */
[--C-:B------:R-:W-:Y:S01]  /*7690*/  @P2 LOP3.LUT R3, R3, 0x1, R4.reuse, 0x78, !PT ;  /* 0x0000000103032812 */ /* 0x100fe200078e7804 */
[----:B------:R-:W-:Y:S01]  /*76a0*/  IMAD R13, R4, -0x7, R13 ;  /* 0xfffffff9040d7824 */ /* 0x000fe200078e020d */
[----:B------:R-:W-:Y:S01]  /*76b0*/  PRMT R4, RZ, 0x7610, R4 ;  /* 0x00007610ff047816 */ /* 0x000fe20000000004 */
[----:B0-----:R-:W-:Y:S06]  /*76c0*/  @P0 BRA `(.L_x_176) ;  /* 0x0000000400500947 */ /* 0x001fec0003800000 */
[----:B------:R-:W0:Y:S01]  /*76d0*/  S2R R15, SR_CTAID.X ;  /* 0x00000000000f7919 */ /* 0x000e220000002500 */
[----:B------:R-:W-:Y:S01]  /*76e0*/  ULDC.64 UR8, c[0x0][0x628] ;  /* 0x00018a0000087ab9 */ /* 0x000fe20000000a00 */
[----:B------:R-:W1:Y:S01]  /*76f0*/  LDC R20, c[0x0][0x144] ;  /* 0x00005100ff147b82 */ /* 0x000e620000000800 */
[----:B------:R-:W-:Y:S01]  /*7700*/  ISETP.NE.U32.AND P0, PT, RZ, UR8, PT ;  /* 0x00000008ff007c0c */ /* 0x000fe2000bf05070 */
[----:B------:R-:W2:Y:S01]  /*7710*/  S2R R12, SR_CTAID.Y ;  /* 0x00000000000c7919 */ /* 0x000ea20000002600 */
[----:B------:R-:W-:Y:S01]  /*7720*/  ULDC UR10, c[0x0][0x150] ;  /* 0x00005400000a7ab9 */ /* 0x000fe20000000800 */
[----:B------:R-:W-:Y:S01]  /*7730*/  ULDC UR11, c[0x0][0x630] ;  /* 0x00018c00000b7ab9 */ /* 0x000fe20000000800 */
[----:B------:R-:W-:Y:S01]  /*7740*/  ISETP.NE.AND.EX P0, PT, RZ, UR9, PT, P0 ;  /* 0x00000009ff007c0c */ /* 0x000fe2000bf05300 */
[----:B------:R-:W-:Y:S01]  /*7750*/  IMAD.MOV.U32 R4, RZ, RZ, R16 ;  /* 0x000000ffff047224 */ /* 0x000fe200078e0010 */
[----:B0-----:R-:W-:-:S05]  /*7760*/  I2FP.F32.U32 R5, R15 ;  /* 0x0000000f00057245 */ /* 0x001fca0000201000 */
[----:B------:R-:W-:Y:S01]  /*7770*/  FMUL R21, R5, UR10 ;  /* 0x0000000a05157c20 */ /* 0x000fe20008400000 */
[----:B------:R-:W-:-:S05]  /*7780*/  IMAD.MOV.U32 R5, RZ, RZ, R17 ;  /* 0x000000ffff057224 */ /* 0x000fca00078e0011 */
[----:B--2---:R-:W-:Y:S05]  /*7790*/  @!P0 BRA `(.L_x_177) ;  /* 0x0000000000288947 */ /* 0x004fea0003800000 */
[----:B------:R-:W-:Y:S02]  /*77a0*/  ULDC UR10, c[0x0][0x634] ;  /* 0x00018d00000a7ab9 */ /* 0x000fe40000000800 */
[----:B------:R-:W-:-:S05]  /*77b0*/  IADD3 R5, P0, R16, UR10, RZ ;  /* 0x0000000a10057c10 */ /* 0x000fca000ff1e0ff */
[----:B------:R-:W-:-:S04]  /*77c0*/  IMAD.X R19, RZ, RZ, R17, P0 ;  /* 0x000000ffff137224 */ /* 0x000fc800000e0611 */
[----:B------:R-:W-:-:S04]  /*77d0*/  IMAD.WIDE.U32 R6, R19, UR8, RZ ;  /* 0x0000000813067c25 */ /* 0x000fc8000f8e00ff */
[----:B------:R-:W-:-:S04]  /*77e0*/  IMAD.WIDE.U32 R6, P0, R5, UR9, R6 ;  /* 0x0000000905067c25 */ /* 0x000fc8000f800006 */
[----:B------:R-:W-:-:S04]  /*77f0*/  IMAD.WIDE.U32 R4, R5, UR8, RZ ;  /* 0x0000000805047c25 */ /* 0x000fc8000f8e00ff */
[----:B------:R-:W-:Y:S01]  /*7800*/  IMAD.MOV.U32 R4, RZ, RZ, R7 ;  /* 0x000000ffff047224 */ /* 0x000fe200078e0007 */
[----:B------:R-:W-:Y:S01]  /*7810*/  IADD3 RZ, P1, R5, R6, RZ ;  /* 0x0000000605ff7210 */ /* 0x000fe20007f3e0ff */
[----:B------:R-:W-:-:S04]  /*7820*/  IMAD.X R5, RZ, RZ, RZ, P0 ;  /* 0x000000ffff057224 */ /* 0x000fc800000e06ff */
[----:B------:R-:W-:-:S08]  /*7830*/  IMAD.WIDE.U32.X R4, R19, UR9, R4, P1 ;  /* 0x0000000913047c25 */ /* 0x000fd000088e0404 */
.L_x_177:
[--C-:B------:R-:W-:Y:S01]  /*7840*/  SHF.R.U64 R14, R4, UR11, R5.reuse ;  /* 0x0000000b040e7c19 */ /* 0x100fe20008001205 */
[----:B------:R-:W0:Y:S01]  /*7850*/  F2I.U32.TRUNC.NTZ R21, R21 ;  /* 0x0000001500157305 */ /* 0x000e22000020f000 */
[----:B------:R-:W-:Y:S01]  /*7860*/  SHF.R.U32.HI R4, RZ, UR11, R5 ;  /* 0x0000000bff047c19 */ /* 0x000fe20008011605 */
[----:B------:R-:W-:Y:S01]  /*7870*/  ULDC.64 UR8, c[0x0][0x620] ;  /* 0x0001880000087ab9 */ /* 0x000fe20000000a00 */
[----:B------:R-:W-:Y:S01]  /*7880*/  IADD3 R7, P0, RZ, -R14, RZ ;  /* 0x8000000eff077210 */ /* 0x000fe20007f1e0ff */
[----:B------:R-:W-:-:S04]  /*7890*/  ULDC.64 UR10, c[0x0][0x640] ;  /* 0x00019000000a7ab9 */ /* 0x000fc80000000a00 */
[----:B------:R-:W-:Y:S01]  /*78a0*/  IMAD.X R4, RZ, RZ, ~R4, P0 ;  /* 0x000000ffff047224 */ /* 0x000fe200000e0e04 */
[----:B------:R-:W-:-:S03]  /*78b0*/  ISETP.NE.U32.AND P0, PT, RZ, UR10, PT ;  /* 0x0000000aff007c0c */ /* 0x000fc6000bf05070 */
[----:B------:R-:W-:Y:S01]  /*78c0*/  IMAD R6, R4, UR8, RZ ;  /* 0x0000000804067c24 */ /* 0x000fe2000f8e02ff */
[----:B------:R-:W-:Y:S01]  /*78d0*/  ISETP.NE.AND.EX P0, PT, RZ, UR11, PT, P0 ;  /* 0x0000000bff007c0c */ /* 0x000fe2000bf05300 */
[----:B------:R-:W-:Y:S01]  /*78e0*/  IMAD.WIDE.U32 R4, R7, UR8, R16 ;  /* 0x0000000807047c25 */ /* 0x000fe2000f8e0010 */
[----:B------:R-:W-:-:S03]  /*78f0*/  ULDC UR8, c[0x0][0x618] ;  /* 0x0001860000087ab9 */ /* 0x000fc60000000800 */
[----:B------:R-:W-:Y:S01]  /*7900*/  IMAD R7, R7, UR9, R6 ;  /* 0x0000000907077c24 */ /* 0x000fe2000f8e0206 */
[----:B------:R-:W-:Y:S01]  /*7910*/  ULDC UR9, c[0x0][0x154] ;  /* 0x0000550000097ab9 */ /* 0x000fe20000000800 */
[----:B0-----:R-:W-:Y:S02]  /*7920*/  IMAD.MOV R6, RZ, RZ, -R21 ;  /* 0x000000ffff067224 */ /* 0x001fe400078e0a15 */
[----:B------:R-:W0:Y:S01]  /*7930*/  LDC R21, c[0x0][0x148] ;  /* 0x00005200ff157b82 */ /* 0x000e220000000800 */
[----:B------:R-:W-:Y:S02]  /*7940*/  IMAD.IADD R5, R5, 0x1, R7 ;  /* 0x0000000105057824 */ /* 0x000fe400078e0207 */
[----:B-1----:R-:W-:Y:S01]  /*7950*/  IMAD R15, R20, R6, R15 ;  /* 0x00000006140f7224 */ /* 0x002fe200078e020f */
[----:B------:R-:W-:Y:S02]  /*7960*/  I2FP.F32.U32 R6, R12 ;  /* 0x0000000c00067245 */ /* 0x000fe40000201000 */
[----:B------:R-:W-:-:S02]  /*7970*/  SHF.R.U64 R19, R4, UR8, R5 ;  /* 0x0000000804137c19 */ /* 0x000fc40008001205 */
[----:B------:R-:W-:Y:S01]  /*7980*/  SHF.R.U32.HI R4, RZ, UR8, R5 ;  /* 0x00000008ff047c19 */ /* 0x000fe20008011605 */
[----:B------:R-:W-:Y:S01]  /*7990*/  FMUL R6, R6, UR9 ;  /* 0x0000000906067c20 */ /* 0x000fe20008400000 */
[----:B------:R-:W-:Y:S02]  /*79a0*/  ULDC UR8, c[0x0][0x608] ;  /* 0x0001820000087ab9 */ /* 0x000fe40000000800 */
[--C-:B------:R-:W-:Y:S01]  /*79b0*/  SHF.R.U64 R22, R19, UR8, R4.reuse ;  /* 0x0000000813167c19 */ /* 0x100fe20008001204 */
[----:B------:R1:W2:Y:S01]  /*79c0*/  F2I.U32.TRUNC.NTZ R24, R6 ;  /* 0x0000000600187305 */ /* 0x0002a2000020f000 */
[----:B------:R-:W-:Y:S01]  /*79d0*/  SHF.R.U32.HI R5, RZ, UR8, R4 ;  /* 0x00000008ff057c19 */ /* 0x000fe20008011604 */
[----:B------:R-:W-:-:S03]  /*79e0*/  ULDC UR8, c[0x0][0x658] ;  /* 0x0001960000087ab9 */ /* 0x000fc60000000800 */
[--C-:B------:R-:W-:Y:S02]  /*79f0*/  SHF.R.U64 R20, R22, UR8, R5.reuse ;  /* 0x0000000816147c19 */ /* 0x100fe40008001205 */
[----:B------:R-:W-:-:S03]  /*7a00*/  SHF.R.U32.HI R23, RZ, UR8, R5 ;  /* 0x00000008ff177c19 */ /* 0x000fc60008011605 */
[----:B------:R-:W-:Y:S02]  /*7a10*/  IMAD.MOV.U32 R4, RZ, RZ, R20 ;  /* 0x000000ffff047224 */ /* 0x000fe400078e0014 */
[----:B------:R-:W-:Y:S01]  /*7a20*/  IMAD.MOV.U32 R5, RZ, RZ, R23 ;  /* 0x000000ffff057224 */ /* 0x000fe200078e0017 */
[----:B-1----:R-:W-:Y:S06]  /*7a30*/  @!P0 BRA `(.L_x_178) ;  /* 0x0000000000288947 */ /* 0x002fec0003800000 */
        /* <DEDUP_REMOVED lines=10> */
.L_x_178:
[----:B------:R-:W-:Y:S01]  /*7ae0*/  ISETP.NE.AND P0, PT, R2, 0x1, PT ;  /* 0x000000010200780c */ /* 0x000fe20003f05270 */
[----:B------:R-:W-:Y:S01]  /*7af0*/  ULDC UR8, c[0x0][0x648] ;  /* 0x0001920000087ab9 */ /* 0x000fe20000000800 */
[----:B------:R-:W-:Y:S01]  /*7b00*/  LOP3.LUT R22, R22, UR7, RZ, 0xc0, !PT ;  /* 0x0000000716167c12 */ /* 0x000fe2000f8ec0ff */
[----:B--2---:R-:W-:Y:S01]  /*7b10*/  IMAD.MOV R24, RZ, RZ, -R24 ;  /* 0x000000ffff187224 */ /* 0x004fe200078e0a18 */
[----:B------:R-:W-:Y:S01]  /*7b20*/  SHF.R.U64 R5, R4, UR8, R5 ;  /* 0x0000000804057c19 */ /* 0x000fe20008001205 */
[----:B------:R-:W-:Y:S01]  /*7b30*/  ULDC UR8, c[0x0][0x638] ;  /* 0x00018e0000087ab9 */ /* 0x000fe20000000800 */
[----:B------:R-:W-:Y:S01]  /*7b40*/  LOP3.LUT R19, R19, UR4, RZ, 0xc0, !PT ;  /* 0x0000000413137c12 */ /* 0x000fe2000f8ec0ff */
[----:B------:R-:W-:Y:S01]  /*7b50*/  ULDC UR9, c[0x0][0x610] ;  /* 0x0001840000097ab9 */ /* 0x000fe20000000800 */
[----:B------:R-:W-:Y:S02]  /*7b60*/  IMAD.MOV.U32 R4, RZ, RZ, 0x1 ;  /* 0x00000001ff047424 */ /* 0x000fe400078e00ff */
[----:B------:R-:W-:-:S02]  /*7b70*/  IMAD.MOV R7, RZ, RZ, -R5 ;  /* 0x000000ffff077224 */ /* 0x000fc400078e0a05 */
[----:B------:R-:W-:Y:S02]  /*7b80*/  IMAD R22, R5, UR5, R22 ;  /* 0x0000000505167c24 */ /* 0x000fe4000f8e0216 */
[----:B0-----:R-:W-:Y:S02]  /*7b90*/  @P0 IMAD R15, R21, R24, R12 ;  /* 0x00000018150f0224 */ /* 0x001fe400078e020c */
[----:B------:R-:W-:Y:S01]  /*7ba0*/  IMAD R20, R7, UR8, R20 ;  /* 0x0000000807147c24 */ /* 0x000fe2000f8e0214 */
[----:B------:R-:W-:Y:S01]  /*7bb0*/  ULDC UR8, c[0x0][0x600] ;  /* 0x0001800000087ab9 */ /* 0x000fe20000000800 */
[----:B------:R-:W-:Y:S02]  /*7bc0*/  IMAD R15, R22, UR9, R15 ;  /* 0x00000009160f7c24 */ /* 0x000fe4000f8e020f */
[----:B------:R-:W-:Y:S02]  /*7bd0*/  IMAD R20, R20, UR8, R19 ;  /* 0x0000000814147c24 */ /* 0x000fe4000f8e0213 */
[----:B------:R-:W-:-:S03]  /*7be0*/  IMAD.MOV.U32 R7, RZ, RZ, R14 ;  /* 0x000000ffff077224 */ /* 0x000fc600078e000e */
[----:B------:R-:W-:Y:S02]  /*7bf0*/  SEL R19, R20, R15, !P0 ;  /* 0x0000000f14137207 */ /* 0x000fe40004000000 */
[----:B------:R-:W-:-:S07]  /*7c00*/  SEL R12, R15, R20, !P0 ;  /* 0x000000140f0c7207 */ /* 0x000fce0004000000 */
.L_x_176:
[----:B------:R-:W-:Y:S05]  /*7c10*/  BSYNC B1 ;  /* 0x0000000000017941 */ /* 0x000fea0003800000 */
.L_x_175:
[----:B------:R-:W-:-:S13]  /*7c20*/  LOP3.LUT P0, RZ, R4, 0xff, RZ, 0xc0, !PT ;  /* 0x000000ff04ff7812 */ /* 0x000fda000780c0ff */
[----:B------:R-:W-:Y:S05]  /*7c30*/  @P0 BRA `(.L_x_179) ;  /* 0xfffffff400280947 */ /* 0x000fea000383ffff */
[----:B------:R-:W-:Y:S05]  /*7c40*/  BSYNC B0 ;  /* 0x0000000000007941 */ /* 0x000fea0003800000 */
.L_x_168:
[----:B------:R-:W-:-:S03]  /*7c50*/  UMOV UR8, 0xffffffff ;  /* 0xffffffff00087882 */ /* 0x000fc60000000000 */
[----:B------:R-:W-:Y:S05]  /*7c60*/  BRA.DIV UR8, `(.L_x_180) ;  /* 0x0000000608807947 */ /* 0x000fea000b800000 */
[----:B------:R-:W-:-:S13]  /*7c70*/  ELECT P6, URZ, PT ;  /* 0x00000000003f782f */ /* 0x000fda00038c0000 */
.L_x_197:
[----:B------:R-:W-:Y:S04]  /*7c80*/  BSSY B0, `(.L_x_181) ;  /* 0x0000046000007945 */ /* 0x000fe80003800000 */
[----:B------:R-:W-:Y:S05]  /*7c90*/  @!P6 BRA `(.L_x_182) ;  /* 0x000000040010e947 */ /* 0x000fea0003800000 */
[----:B------:R-:W-:-:S04]  /*7ca0*/  LOP3.LUT R18, R18, 0x2, RZ, 0xfc, !PT ;  /* 0x0000000212127812 */ /* 0x000fc800078efcff */
[----:B------:R-:W-:-:S13]  /*7cb0*/  ISETP.NE.AND P0, PT, R18, 0x3, PT ;  /* 0x000000031200780c */ /* 0x000fda0003f05270 */
[----:B------:R-:W-:Y:S05]  /*7cc0*/  @!P0 BRA `(.L_x_183) ;  /* 0x0000000000048947 */ /* 0x000fea0003800000 */
[----:B------:R-:W-:Y:S01]  /*7cd0*/  BPT.TRAP 0x1 ;  /* 0x000000040000795c */ /* 0x000fe20000300000 */
.L_x_183:
[----:B------:R-:W0:Y:S01]  /*7ce0*/  S2R R5, SR_CgaCtaId ;  /* 0x0000000000057919 */ /* 0x000e220000008800 */
[----:B------:R-:W-:Y:S02]  /*7cf0*/  MOV R0, 0x400 ;  /* 0x0000040000007802 */ /* 0x000fe40000000f00 */
[----:B------:R-:W-:Y:S02]  /*7d00*/  SHF.L.U32 R4, R3, 0x1f, RZ ;  /* 0x0000001f03047819 */ /* 0x000fe400000006ff */
[----:B0-----:R-:W-:-:S05]  /*7d10*/  LEA R0, R5, R0, 0x18 ;  /* 0x0000000005007211 */ /* 0x001fca00078ec0ff */
[----:B------:R-:W-:-:S04]  /*7d20*/  VIADD R0, R0, 0x38 ;  /* 0x0000003800007836 */ /* 0x000fc80000000000 */
[C---:B------:R-:W-:Y:S02]  /*7d30*/  IMAD R7, R13.reuse, 0x8, R0 ;  /* 0x000000080d077824 */ /* 0x040fe400078e0200 */
[----:B------:R-:W-:Y:S02]  /*7d40*/  VIADD R13, R13, 0x1 ;  /* 0x000000010d0d7836 */ /* 0x000fe40000000000 */
[----:B------:R-:W0:Y:S03]  /*7d50*/  SYNCS.PHASECHK.TRANS64.TRYWAIT P0, [R7+URZ], R4 ;  /* 0x00000004070075a7 */ /* 0x000e26000800017f */
[----:B------:R-:W-:-:S04]  /*7d60*/  ISETP.NE.AND P1, PT, R13, 0x7, PT ;  /* 0x000000070d00780c */ /* 0x000fc80003f25270 */
[----:B------:R-:W-:Y:S02]  /*7d70*/  SEL R2, RZ, 0x1, P1 ;  /* 0x00000001ff027807 */ /* 0x000fe40000800000 */
[----:B------:R-:W-:Y:S02]  /*7d80*/  SEL R13, R13, RZ, P1 ;  /* 0x000000ff0d0d7207 */ /* 0x000fe40000800000 */
[----:B------:R-:W-:-:S03]  /*7d90*/  LOP3.LUT R6, R3, R2, RZ, 0x3c, !PT ;  /* 0x0000000203067212 */ /* 0x000fc600078e3cff */
[----:B------:R-:W-:Y:S01]  /*7da0*/  IMAD R8, R13, 0x8, R0 ;  /* 0x000000080d087824 */ /* 0x000fe200078e0200 */
[----:B------:R-:W-:Y:S01]  /*7db0*/  SHF.L.U32 R5, R6, 0x1f, RZ ;  /* 0x0000001f06057819 */ /* 0x000fe200000006ff */
[----:B0-----:R-:W-:Y:S06]  /*7dc0*/  @!P0 BRA `(.L_x_184) ;  /* 0x0000000400488947 */ /* 0x001fec0003800000 */
.L_x_198:
[----:B------:R-:W1:Y:S01]  /*7dd0*/  SYNCS.PHASECHK.TRANS64.TRYWAIT P0, [R8+URZ], R5 ;  /* 0x00000005080075a7 */ /* 0x000e62000800017f */
[----:B------:R-:W-:-:S05]  /*7de0*/  VIADD R2, R13, 0x1 ;  /* 0x000000010d027836 */ /* 0x000fca0000000000 */
[----:B------:R-:W-:-:S04]  /*7df0*/  ISETP.NE.AND P1, PT, R2, 0x7, PT ;  /* 0x000000070200780c */ /* 0x000fc80003f25270 */
[----:B------:R-:W-:Y:S02]  /*7e00*/  SEL R3, RZ, 0x1, P1 ;  /* 0x00000001ff037807 */ /* 0x000fe40000800000 */
[----:B0-----:R-:W-:Y:S02]  /*7e10*/  SEL R7, R2, RZ, P1 ;  /* 0x000000ff02077207 */ /* 0x001fe40000800000 */
[----:B------:R-:W-:-:S03]  /*7e20*/  LOP3.LUT R6, R6, R3, RZ, 0x3c, !PT ;  /* 0x0000000306067212 */ /* 0x000fc600078e3cff */
[----:B------:R-:W-:Y:S01]  /*7e30*/  IMAD R9, R7, 0x8, R0 ;  /* 0x0000000807097824 */ /* 0x000fe200078e0200 */
[----:B------:R-:W-:Y:S01]  /*7e40*/  SHF.L.U32 R4, R6, 0x1f, RZ ;  /* 0x0000001f06047819 */ /* 0x000fe200000006ff */
[----:B-1----:R-:W-:Y:S06]  /*7e50*/  @!P0 BRA `(.L_x_185) ;  /* 0x0000000400388947 */ /* 0x002fec0003800000 */
.L_x_199:
[----:B------:R-:W1:Y:S01]  /*7e60*/  SYNCS.PHASECHK.TRANS64.TRYWAIT P0, [R9+URZ], R4 ;  /* 0x00000004090075a7 */ /* 0x000e62000800017f */
[----:B------:R-:W-:-:S05]  /*7e70*/  VIADD R2, R7, 0x1 ;  /* 0x0000000107027836 */ /* 0x000fca0000000000 */
[----:B------:R-:W-:-:S04]  /*7e80*/  ISETP.NE.AND P1, PT, R2, 0x7, PT ;  /* 0x000000070200780c */ /* 0x000fc80003f25270 */
[----:B------:R-:W-:Y:S02]  /*7e90*/  SEL R3, RZ, 0x1, P1 ;  /* 0x00000001ff037807 */ /* 0x000fe40000800000 */
[----:B------:R-:W-:Y:S02]  /*7ea0*/  SEL R7, R2, RZ, P1 ;  /* 0x000000ff02077207 */ /* 0x000fe40000800000 */
[----:B------:R-:W-:-:S03]  /*7eb0*/  LOP3.LUT R6, R6, R3, RZ, 0x3c, !PT ;  /* 0x0000000306067212 */ /* 0x000fc600078e3cff */
[----:B0-----:R-:W-:Y:S01]  /*7ec0*/  IMAD R8, R7, 0x8, R0 ;  /* 0x0000000807087824 */ /* 0x001fe200078e0200 */
[----:B------:R-:W-:Y:S01]  /*7ed0*/  SHF.L.U32 R5, R6, 0x1f, RZ ;  /* 0x0000001f06057819 */ /* 0x000fe200000006ff */
[----:B-1----:R-:W-:Y:S06]  /*7ee0*/  @!P0 BRA `(.L_x_186) ;  /* 0x0000000400288947 */ /* 0x002fec0003800000 */
.L_x_200:
        /* <DEDUP_REMOVED lines=9> */
.L_x_201:
[----:B------:R-:W1:Y:S01]  /*7f80*/  SYNCS.PHASECHK.TRANS64.TRYWAIT P0, [R9+URZ], R4 ;  /* 0x00000004090075a7 */ /* 0x000e62000800017f */
[----:B------:R-:W-:-:S05]  /*7f90*/  VIADD R2, R7, 0x1 ;  /* 0x0000000107027836 */ /* 0x000fca0000000000 */
[----:B------:R-:W-:-:S04]  /*7fa0*/  ISETP.NE.AND P1, PT, R2, 0x7, PT ;  /* 0x000000070200780c */ /* 0x000fc80003f25270 */
[----:B------:R-:W-:Y:S02]  /*7fb0*/  SEL R3, RZ, 0x1, P1 ;  /* 0x00000001ff037807 */ /* 0x000fe40000800000 */
[----:B------:R-:W-:Y:S02]  /*7fc0*/  SEL R7, R2, RZ, P1 ;  /* 0x000000ff02077207 */ /* 0x000fe40000800000 */
[----:B------:R-:W-:-:S03]  /*7fd0*/  LOP3.LUT R11, R6, R3, RZ, 0x3c, !PT ;  /* 0x00000003060b7212 */ /* 0x000fc600078e3cff */
[----:B------:R-:W-:Y:S01]  /*7fe0*/  IMAD R6, R7, 0x8, R0 ;  /* 0x0000000807067824 */ /* 0x000fe200078e0200 */
[----:B0-----:R-:W-:Y:S01]  /*7ff0*/  SHF.L.U32 R5, R11, 0x1f, RZ ;  /* 0x0000001f0b057819 */ /* 0x001fe200000006ff */
[----:B-1----:R-:W-:Y:S06]  /*8000*/  @!P0 BRA `(.L_x_188) ;  /* 0x0000000400088947 */ /* 0x002fec0003800000 */
.L_x_202:
[----:B------:R-:W1:Y:S01]  /*8010*/  SYNCS.PHASECHK.TRANS64.TRYWAIT P0, [R6+URZ], R5 ;  /* 0x00000005060075a7 */ /* 0x000e62000800017f */
[----:B------:R-:W-:-:S05]  /*8020*/  VIADD R2, R7, 0x1 ;  /* 0x0000000107027836 */ /* 0x000fca0000000000 */
[----:B------:R-:W-:-:S04]  /*8030*/  ISETP.NE.AND P1, PT, R2, 0x7, PT ;  /* 0x000000070200780c */ /* 0x000fc80003f25270 */
[----:B0-----:R-:W-:Y:S02]  /*8040*/  SEL R4, RZ, 0x1, P1 ;  /* 0x00000001ff047807 */ /* 0x001fe40000800000 */
[----:B------:R-:W-:Y:S02]  /*8050*/  SEL R3, R2, RZ, P1 ;  /* 0x000000ff02037207 */ /* 0x000fe40000800000 */
[----:B------:R-:W-:Y:S01]  /*8060*/  LOP3.LUT R4, R11, R4, RZ, 0x3c, !PT ;  /* 0x000000040b047212 */ /* 0x000fe200078e3cff */
[----:B-1----:R-:W-:Y:S06]  /*8070*/  @!P0 BRA `(.L_x_189) ;  /* 0x0000000400008947 */ /* 0x002fec0003800000 */
.L_x_203:
[----:B------:R-:W-:Y:S01]  /*8080*/  IMAD R3, R3, 0x8, R0 ;  /* 0x0000000803037824 */ /* 0x000fe200078e0200 */
[----:B------:R-:W-:-:S07]  /*8090*/  SHF.L.U32 R0, R4, 0x1f, RZ ;  /* 0x0000001f04007819 */ /* 0x000fce00000006ff */
.L_x_190:
[----:B-1----:R1:W2:Y:S02]  /*80a0*/  SYNCS.PHASECHK.TRANS64.TRYWAIT P0, [R3+URZ], R0 ;  /* 0x00000000030075a7 */ /* 0x0022a4000800017f */
[----:B--2---:R-:W-:Y:S05]  /*80b0*/  @!P0 NANOSLEEP.SYNCS 0x989680 ;  /* 0x009896800000895d */ /* 0x004fea0003900000 */
[----:B------:R-:W2:Y:S02]  /*80c0*/  @!P0 SYNCS.PHASECHK.TRANS64 P0, [R3+URZ], R0 ;  /* 0x00000000030085a7 */ /* 0x000ea4000800007f */
[----:B--2---:R-:W-:Y:S05]  /*80d0*/  @!P0 BRA `(.L_x_190) ;  /* 0xfffffffc00f08947 */ /* 0x004fea000383ffff */
.L_x_182:
[----:B------:R-:W-:Y:S05]  /*80e0*/  BSYNC B0 ;  /* 0x0000000000007941 */ /* 0x000fea0003800000 */
.L_x_181:
[----:B------:R-:W-:Y:S05]  /*80f0*/  EXIT ;  /* 0x000000000000794d */ /* 0x000fea0003800000 */
.L_x_21:
[----:B-1----:R1:W2:Y:S02]  /*8100*/  SYNCS.PHASECHK.TRANS64.TRYWAIT P1, [R3+URZ], R0 ;  /* 0x00000000030075a7 */ /* 0x0022a4000802017f */
[----:B--2---:R-:W-:Y:S05]  /*8110*/  @!P1 NANOSLEEP.SYNCS 0x989680 ;  /* 0x009896800000995d */ /* 0x004fea0003900000 */
[----:B------:R-:W2:Y:S02]  /*8120*/  @!P1 SYNCS.PHASECHK.TRANS64 P1, [R3+URZ], R0 ;  /* 0x00000000030095a7 */ /* 0x000ea4000802007f */
[----:B--2---:R-:W-:Y:S05]  /*8130*/  @!P1 BRA `(.L_x_21) ;  /* 0xfffffffc00f09947 */ /* 0x004fea000383ffff */
[----:B------:R-:W-:Y:S05]  /*8140*/  BRA `(.L_x_20) ;  /* 0xffffff9400b07947 */ /* 0x000fea000383ffff */
.L_x_26:
[----:B-1----:R1:W2:Y:S02]  /*8150*/  SYNCS.PHASECHK.TRANS64.TRYWAIT P1, [R5+URZ], R4 ;  /* 0x00000004050075a7 */ /* 0x0022a4000802017f */
[----:B--2---:R-:W-:Y:S05]  /*8160*/  @!P1 NANOSLEEP.SYNCS 0x989680 ;  /* 0x009896800000995d */ /* 0x004fea0003900000 */
[----:B------:R-:W2:Y:S02]  /*8170*/  @!P1 SYNCS.PHASECHK.TRANS64 P1, [R5+URZ], R4 ;  /* 0x00000004050095a7 */ /* 0x000ea4000802007f */
[----:B--2---:R-:W-:Y:S05]  /*8180*/  @!P1 BRA `(.L_x_26) ;  /* 0xfffffffc00f09947 */ /* 0x004fea000383ffff */
[----:B------:R-:W-:Y:S05]  /*8190*/  BRA `(.L_x_25) ;  /* 0xffffff98008c7947 */ /* 0x000fea000383ffff */
.L_x_169:
[----:B------:R-:W-:Y:S01]  /*81a0*/  BSSY B1, `(.L_x_191) ;  /* 0x0000006000017945 */ /* 0x000fe20003800000 */
[----:B------:R-:W-:-:S07]  /*81b0*/  IMAD.MOV.U32 R15, RZ, RZ, -0x1 ;  /* 0xffffffffff0f7424 */ /* 0x000fce00078e00ff */
[----:B------:R-:W-:Y:S05]  /*81c0*/  WARPSYNC.COLLECTIVE R15, `(.L_x_192) ;  /* 0x000000000f0c7348 */ /* 0x000fea0003c00000 */
[----:B------:R-:W-:Y:S02]  /*81d0*/  ELECT P6, UR62, PT ;  /* 0x00000000003e782f */ /* 0x000fe400038c0000 */
[----:B------:R-:W-:Y:S01]  /*81e0*/  MOV R14, UR62 ;  /* 0x0000003e000e7c02 */ /* 0x000fe20008000f00 */
[----:B------:R-:W-:Y:S10]  /*81f0*/  ENDCOLLECTIVE ;  /* 0x000000000000791b */ /* 0x000ff40003800000 */
.L_x_192:
[----:B------:R-:W-:Y:S05]  /*8200*/  BSYNC B1 ;  /* 0x0000000000017941 */ /* 0x000fea0003800000 */
.L_x_191:
[----:B------:R-:W-:Y:S05]  /*8210*/  BRA `(.L_x_193) ;  /* 0xffffffec00bc7947 */ /* 0x000fea000383ffff */
.L_x_172:
[----:B0-----:R0:W1:Y:S02]  /*8220*/  SYNCS.PHASECHK.TRANS64.TRYWAIT P0, [R21+URZ+0x38], R12 ;  /* 0x0000380c150075a7 */ /* 0x001064000800017f */
[----:B-1----:R-:W-:Y:S05]  /*8230*/  @!P0 NANOSLEEP.SYNCS 0x989680 ;  /* 0x009896800000895d */ /* 0x002fea0003900000 */
[----:B------:R-:W1:Y:S02]  /*8240*/  @!P0 SYNCS.PHASECHK.TRANS64 P0, [R21+URZ+0x38], R12 ;  /* 0x0000380c150085a7 */ /* 0x000e64000800007f */
[----:B-1----:R-:W-:Y:S05]  /*8250*/  @!P0 BRA `(.L_x_172) ;  /* 0xfffffffc00f08947 */ /* 0x002fea000383ffff */
[----:B------:R-:W-:Y:S05]  /*8260*/  BRA `(.L_x_194) ;  /* 0xffffffec00f87947 */ /* 0x000fea000383ffff */
.L_x_180:
[----:B------:R-:W-:Y:S01]  /*8270*/  BSSY B0, `(.L_x_195) ;  /* 0x0000006000007945 */ /* 0x000fe20003800000 */
[----:B------:R-:W-:-:S07]  /*8280*/  IMAD.MOV.U32 R15, RZ, RZ, -0x1 ;  /* 0xffffffffff0f7424 */ /* 0x000fce00078e00ff */
[----:B------:R-:W-:Y:S05]  /*8290*/  WARPSYNC.COLLECTIVE R15, `(.L_x_196) ;  /* 0x000000000f0c7348 */ /* 0x000fea0003c00000 */
[----:B------:R-:W-:Y:S02]  /*82a0*/  ELECT P6, UR62, PT ;  /* 0x00000000003e782f */ /* 0x000fe400038c0000 */
[----:B------:R-:W-:Y:S01]  /*82b0*/  MOV R14, UR62 ;  /* 0x0000003e000e7c02 */ /* 0x000fe20008000f00 */
[----:B------:R-:W-:Y:S10]  /*82c0*/  ENDCOLLECTIVE ;  /* 0x000000000000791b */ /* 0x000ff40003800000 */
.L_x_196:
[----:B------:R-:W-:Y:S05]  /*82d0*/  BSYNC B0 ;  /* 0x0000000000007941 */ /* 0x000fea0003800000 */
.L_x_195:
[----:B------:R-:W-:Y:S05]  /*82e0*/  BRA `(.L_x_197) ;  /* 0xfffffff800647947 */ /* 0x000fea000383ffff */
.L_x_184:
[----:B0-----:R0:W1:Y:S02]  /*82f0*/  SYNCS.PHASECHK.TRANS64.TRYWAIT P0, [R7+URZ], R4 ;  /* 0x00000004070075a7 */ /* 0x001064000800017f */
[----:B-1----:R-:W-:Y:S05]  /*8300*/  @!P0 NANOSLEEP.SYNCS 0x989680 ;  /* 0x009896800000895d */ /* 0x002fea0003900000 */
[----:B------:R-:W1:Y:S02]  /*8310*/  @!P0 SYNCS.PHASECHK.TRANS64 P0, [R7+URZ], R4 ;  /* 0x00000004070085a7 */ /* 0x000e64000800007f */
[----:B-1----:R-:W-:Y:S05]  /*8320*/  @!P0 BRA `(.L_x_184) ;  /* 0xfffffffc00f08947 */ /* 0x002fea000383ffff */
[----:B------:R-:W-:Y:S05]  /*8330*/  BRA `(.L_x_198) ;  /* 0xfffffff800a47947 */ /* 0x000fea000383ffff */
.L_x_185:
[----:B0-----:R0:W1:Y:S02]  /*8340*/  SYNCS.PHASECHK.TRANS64.TRYWAIT P0, [R8+URZ], R5 ;  /* 0x00000005080075a7 */ /* 0x001064000800017f */
[----:B-1----:R-:W-:Y:S05]  /*8350*/  @!P0 NANOSLEEP.SYNCS 0x989680 ;  /* 0x009896800000895d */ /* 0x002fea0003900000 */
[----:B------:R-:W1:Y:S02]  /*8360*/  @!P0 SYNCS.PHASECHK.TRANS64 P0, [R8+URZ], R5 ;  /* 0x00000005080085a7 */ /* 0x000e64000800007f */
[----:B-1----:R-:W-:Y:S05]  /*8370*/  @!P0 BRA `(.L_x_185) ;  /* 0xfffffffc00f08947 */ /* 0x002fea000383ffff */
[----:B------:R-:W-:Y:S05]  /*8380*/  BRA `(.L_x_199) ;  /* 0xfffffff800b47947 */ /* 0x000fea000383ffff */
.L_x_186:
[----:B0-----:R0:W1:Y:S02]  /*8390*/  SYNCS.PHASECHK.TRANS64.TRYWAIT P0, [R9+URZ], R4 ;  /* 0x00000004090075a7 */ /* 0x001064000800017f */
[----:B-1----:R-:W-:Y:S05]  /*83a0*/  @!P0 NANOSLEEP.SYNCS 0x989680 ;  /* 0x009896800000895d */ /* 0x002fea0003900000 */
[----:B------:R-:W1:Y:S02]  /*83b0*/  @!P0 SYNCS.PHASECHK.TRANS64 P0, [R9+URZ], R4 ;  /* 0x00000004090085a7 */ /* 0x000e64000800007f */
[----:B-1----:R-:W-:Y:S05]  /*83c0*/  @!P0 BRA `(.L_x_186) ;  /* 0xfffffffc00f08947 */ /* 0x002fea000383ffff */
[----:B------:R-:W-:Y:S05]  /*83d0*/  BRA `(.L_x_200) ;  /* 0xfffffff800c47947 */ /* 0x000fea000383ffff */
.L_x_187:
[----:B0-----:R0:W1:Y:S02]  /*83e0*/  SYNCS.PHASECHK.TRANS64.TRYWAIT P0, [R8+URZ], R5 ;  /* 0x00000005080075a7 */ /* 0x001064000800017f */
[----:B-1----:R-:W-:Y:S05]  /*83f0*/  @!P0 NANOSLEEP.SYNCS 0x989680 ;  /* 0x009896800000895d */ /* 0x002fea0003900000 */
[----:B------:R-:W1:Y:S02]  /*8400*/  @!P0 SYNCS.PHASECHK.TRANS64 P0, [R8+URZ], R5 ;  /* 0x00000005080085a7 */ /* 0x000e64000800007f */
[----:B-1----:R-:W-:Y:S05]  /*8410*/  @!P0 BRA `(.L_x_187) ;  /* 0xfffffffc00f08947 */ /* 0x002fea000383ffff */
[----:B------:R-:W-:Y:S05]  /*8420*/  BRA `(.L_x_201) ;  /* 0xfffffff800d47947 */ /* 0x000fea000383ffff */
.L_x_188:
[----:B0-----:R0:W1:Y:S02]  /*8430*/  SYNCS.PHASECHK.TRANS64.TRYWAIT P0, [R9+URZ], R4 ;  /* 0x00000004090075a7 */ /* 0x001064000800017f */
[----:B-1----:R-:W-:Y:S05]  /*8440*/  @!P0 NANOSLEEP.SYNCS 0x989680 ;  /* 0x009896800000895d */ /* 0x002fea0003900000 */
[----:B------:R-:W1:Y:S02]  /*8450*/  @!P0 SYNCS.PHASECHK.TRANS64 P0, [R9+URZ], R4 ;  /* 0x00000004090085a7 */ /* 0x000e64000800007f */
[----:B-1----:R-:W-:Y:S05]  /*8460*/  @!P0 BRA `(.L_x_188) ;  /* 0xfffffffc00f08947 */ /* 0x002fea000383ffff */
[----:B------:R-:W-:Y:S05]  /*8470*/  BRA `(.L_x_202) ;  /* 0xfffffff800e47947 */ /* 0x000fea000383ffff */
.L_x_189:
[----:B0-----:R0:W1:Y:S02]  /*8480*/  SYNCS.PHASECHK.TRANS64.TRYWAIT P0, [R6+URZ], R5 ;  /* 0x00000005060075a7 */ /* 0x001064000800017f */
[----:B-1----:R-:W-:Y:S05]  /*8490*/  @!P0 NANOSLEEP.SYNCS 0x989680 ;  /* 0x009896800000895d */ /* 0x002fea0003900000 */
[----:B------:R-:W1:Y:S02]  /*84a0*/  @!P0 SYNCS.PHASECHK.TRANS64 P0, [R6+URZ], R5 ;  /* 0x00000005060085a7 */ /* 0x000e64000800007f */
[----:B-1----:R-:W-:Y:S05]  /*84b0*/  @!P0 BRA `(.L_x_189) ;  /* 0xfffffffc00f08947 */ /* 0x002fea000383ffff */
[----:B------:R-:W-:Y:S05]  /*84c0*/  BRA `(.L_x_203) ;  /* 0xfffffff800ec7947 */ /* 0x000fea000383ffff */
.L_x_204:
[----:B------:R-:W-:-:S00]  /*84d0*/  BRA `(.L_x_204) ;  /* 0xfffffffc00fc7947 */ /* 0x000fc0000383ffff */
[----:B------:R-:W-:-:S00]  /*84e0*/  NOP ;  /* 0x0000000000007918 */ /* 0x000fc00000000000 */
        /* <DEDUP_REMOVED lines=9> */
.L_x_205:


//--------------------- .nv.global.init           --------------------------
	.section	.nv.global.init,"aw",@progbits
.nv.global.init:
	.type		$str$22,@object
	.size		$str$22,($str$23 - $str$22)
$str$22:
        /*0000*/ 	.byte	0x6b, 0x5f, 0x74, 0x69, 0x6c, 0x65, 0x5f, 0x63, 0x6f, 0x75, 0x6e, 0x74, 0x20, 0x3e, 0x3d, 0x20
        /*0010*/ 	.byte	0x31, 0x00
	.type		$str$23,@object
	.size		$str$23,(__unnamed_1 - $str$23)
$str$23:
        /*0012*/ 	.byte	0x2f, 0x74, 0x6d, 0x70, 0x2f, 0x63, 0x75, 0x74, 0x6c, 0x61, 0x73, 0x73, 0x5f, 0x73, 0x77, 0x65
        /*0022*/ 	.byte	0x65, 0x70, 0x5f, 0x73, 0x72, 0x63, 0x2f, 0x69, 0x6e, 0x63, 0x6c, 0x75, 0x64, 0x65, 0x2f, 0x63
        /*0032*/ 	.byte	0x75, 0x74, 0x6c, 0x61, 0x73, 0x73, 0x2f, 0x67, 0x65, 0x6d, 0x6d, 0x2f, 0x63, 0x6f, 0x6c, 0x6c
        /*0042*/ 	.byte	0x65, 0x63, 0x74, 0x69, 0x76, 0x65, 0x2f, 0x73, 0x6d, 0x39, 0x30, 0x5f, 0x6d, 0x6d, 0x61, 0x5f
        /*0052*/ 	.byte	0x74, 0x6d, 0x61, 0x5f, 0x67, 0x6d, 0x6d, 0x61, 0x5f, 0x73, 0x73, 0x5f, 0x77, 0x61, 0x72, 0x70
        /*0062*/ 	.byte	0x73, 0x70, 0x65, 0x63, 0x69, 0x61, 0x6c, 0x69, 0x7a, 0x65, 0x64, 0x2e, 0x68, 0x70, 0x70, 0x00
	.type		__unnamed_1,@object
	.size		__unnamed_1,(.L_0 - __unnamed_1)
__unnamed_1:
        /*0072*/ 	.byte	0x76, 0x6f, 0x69, 0x64, 0x20, 0x63, 0x75, 0x74, 0x6c, 0x61, 0x73, 0x73, 0x3a, 0x3a, 0x67, 0x65
        /* <DEDUP_REMOVED lines=178> */
        /*0ba2*/ 	.byte	0x79, 0x5d, 0x00
.L_0:


//--------------------- .nv.shared._ZN7cutlass13device_kernelINS_4gemm6kernel13GemmUniversalIN4cute5tupleIJiiiiEEENS1_10collective13CollectiveMmaINS1_34MainloopSm90TmaGmmaWarpSpecializedILi7ENS5_IJNS4_1CILi2EEENSA_ILi4EEENSA_ILi1EEEEEENS1_35KernelTmaWarpSpecializedCooperativeEEENS5_IJNSA_ILi128EEESH_NSA_ILi32EEEEEENS_10tfloat32_tENS5_IJlSD_lEEESK_SL_NS4_8TiledMMAINS4_8MMA_AtomIJNS4_4SM904GMMA30MMA_64x128x8_F32TF32TF32_SS_TNILNSP_7ScaleInE1ELSR_1EEEEEENS4_6LayoutINS5_IJSB_SD_SD_EEENS5_IJSD_NSA_ILi0EEESW_EEEEENS5_IJNS4_10UnderscoreESZ_SZ_EEEEENS4_23SM90_TMA_LOAD_MULTICASTENS4_14ComposedLayoutINS4_7SwizzleILi3ELi4ELi3EEENS4_18smem_ptr_flag_bitsILi32EEENSU_INS5_IJNSA_ILi8EEESI_EEENS5_IJSI_SD_EEEEEEEvNS4_8identityES12_S1C_vS1D_EENS_8epilogue10collective6detail29Sm90TmaWarpSpecializedAdapterINS1G_15DefaultEpilogueISK_SL_SL_NS1F_6thread17LinearCombinationISK_Li1EffLNS1K_9ScaleType4KindE0ELNS_15FloatRoundStyleE2ESK_EENS1_15EpilogueDefaultEEEEEvvEEEEvNT_6ParamsE --------------------------
	.section	.nv.shared._ZN7cutlass13device_kernelINS_4gemm6kernel13GemmUniversalIN4cute5tupleIJiiiiEEENS1_10collective13CollectiveMmaINS1_34MainloopSm90TmaGmmaWarpSpecializedILi7ENS5_IJNS4_1CILi2EEENSA_ILi4EEENSA_ILi1EEEEEENS1_35KernelTmaWarpSpecializedCooperativeEEENS5_IJNSA_ILi128EEESH_NSA_ILi32EEEEEENS_10tfloat32_tENS5_IJlSD_lEEESK_SL_NS4_8TiledMMAINS4_8MMA_AtomIJNS4_4SM904GMMA30MMA_64x128x8_F32TF32TF32_SS_TNILNSP_7ScaleInE1ELSR_1EEEEEENS4_6LayoutINS5_IJSB_SD_SD_EEENS5_IJSD_NSA_ILi0EEESW_EEEEENS5_IJNS4_10UnderscoreESZ_SZ_EEEEENS4_23SM90_TMA_LOAD_MULTICASTENS4_14ComposedLayoutINS4_7SwizzleILi3ELi4ELi3EEENS4_18smem_ptr_flag_bitsILi32EEENSU_INS5_IJNSA_ILi8EEESI_EEENS5_IJSI_SD_EEEEEEEvNS4_8identityES12_S1C_vS1D_EENS_8epilogue10collective6detail29Sm90TmaWarpSpecializedAdapterINS1G_15DefaultEpilogueISK_SL_SL_NS1F_6thread17LinearCombinationISK_Li1EffLNS1K_9ScaleType4KindE0ELNS_15FloatRoundStyleE2ESK_EENS1_15EpilogueDefaultEEEEEvvEEEEvNT_6ParamsE,"aw",@nobits
	.sectionflags	@""
	.align	16
	.zero		1024


//--------------------- .nv.shared.reserved.0     --------------------------
	.section	.nv.shared.reserved.0,"aw",@nobits
	.weak		__nv_reservedSMEM_offset_0_alias
	.size		__nv_reservedSMEM_offset_0_alias, 0, 0
	.other		__nv_reservedSMEM_offset_0_alias,@"STO_CUDA_RESERVED_SHARED STV_DEFAULT"
__nv_reservedSMEM_offset_0_alias:
	.zero		0


//--------------------- .nv.global                --------------------------
	.section	.nv.global,"aw",@nobits
.nv.global:
	.type		_ZN40_INTERNAL_f7aabb12_4_k_cu_5f11bc90_335134cute1_E,@object
	.size		_ZN40_INTERNAL_f7aabb12_4_k_cu_5f11bc90_335134cute1_E,(_ZN40_INTERNAL_f7aabb12_4_k_cu_5f11bc90_335134cuda3std3__45__cpo6cbeginE - _ZN40_INTERNAL_f7aabb12_4_k_cu_5f11bc90_335134cute1_E)
_ZN40_INTERNAL_f7aabb12_4_k_cu_5f11bc90_335134cute1_E:
	.zero		1
	.type		_ZN40_INTERNAL_f7aabb12_4_k_cu_5f11bc90_335134cuda3std3__45__cpo6cbeginE,@object
	.size		_ZN40_INTERNAL_f7aabb12_4_k_cu_5f11bc90_335134cuda3std3__45__cpo6cbeginE,(_ZN40_INTERNAL_f7aabb12_4_k_cu_5f11bc90_335134cuda3std3__48in_placeE - _ZN40_INTERNAL_f7aabb12_4_k_cu_5f11bc90_335134cuda3std3__45__cpo6cbeginE)
_ZN40_INTERNAL_f7aabb12_4_k_cu_5f11bc90_335134cuda3std3__45__cpo6cbeginE:
	.zero		1
	.type		_ZN40_INTERNAL_f7aabb12_4_k_cu_5f11bc90_335134cuda3std3__48in_placeE,@object
	.size		_ZN40_INTERNAL_f7aabb12_4_k_cu_5f11bc90_335134cuda3std3__48in_placeE,(_ZN40_INTERNAL_f7aabb12_4_k_cu_5f11bc90_335134cuda3std6ranges3__45__cpo9iter_moveE - _ZN40_INTERNAL_f7aabb12_4_k_cu_5f11bc90_335134cuda3std3__48in_placeE)
_ZN40_INTERNAL_f7aabb12_4_k_cu_5f11bc90_335134cuda3std3__48in_placeE:
	.zero		1
	.type		_ZN40_INTERNAL_f7aabb12_4_k_cu_5f11bc90_335134cuda3std6ranges3__45__cpo9iter_moveE,@object
	.size		_ZN40_INTERNAL_f7aabb12_4_k_cu_5f11bc90_335134cuda3std6ranges3__45__cpo9iter_moveE,(_ZN40_INTERNAL_f7aabb12_4_k_cu_5f11bc90_335134cuda3std3__45__cpo5beginE - _ZN40_INTERNAL_f7aabb12_4_k_cu_5f11bc90_335134cuda3std6ranges3__45__cpo9iter_moveE)
_ZN40_INTERNAL_f7aabb12_4_k_cu_5f11bc90_335134cuda3std6ranges3__45__cpo9iter_moveE:
	.zero		1
	.type		_ZN40_INTERNAL_f7aabb12_4_k_cu_5f11bc90_335134cuda3std3__45__cpo5beginE,@object
	.size		_ZN40_INTERNAL_f7aabb12_4_k_cu_5f11bc90_335134cuda3std3__45__cpo5beginE,(_ZN40_INTERNAL_f7aabb12_4_k_cu_5f11bc90_335134cuda3std3__442_GLOBAL__N__f7aabb12_4_k_cu_5f11bc90_335136ignoreE - _ZN40_INTERNAL_f7aabb12_4_k_cu_5f11bc90_335134cuda3std3__45__cpo5beginE)
_ZN40_INTERNAL_f7aabb12_4_k_cu_5f11bc90_335134cuda3std3__45__cpo5beginE:
	.zero		1
	.type		_ZN40_INTERNAL_f7aabb12_4_k_cu_5f11bc90_335134cuda3std3__442_GLOBAL__N__f7aabb12_4_k_cu_5f11bc90_335136ignoreE,@object
	.size		_ZN40_INTERNAL_f7aabb12_4_k_cu_5f11bc90_335134cuda3std3__442_GLOBAL__N__f7aabb12_4_k_cu_5f11bc90_335136ignoreE,(_ZN40_INTERNAL_f7aabb12_4_k_cu_5f11bc90_335134cute7productE - _ZN40_INTERNAL_f7aabb12_4_k_cu_5f11bc90_335134cuda3std3__442_GLOBAL__N__f7aabb12_4_k_cu_5f11bc90_335136ignoreE)
_ZN40_INTERNAL_f7aabb12_4_k_cu_5f11bc90_335134cuda3std3__442_GLOBAL__N__f7aabb12_4_k_cu_5f11bc90_335136ignoreE:
	.zero		1
	.type		_ZN40_INTERNAL_f7aabb12_4_k_cu_5f11bc90_335134cute7productE,@object
	.size		_ZN40_INTERNAL_f7aabb12_4_k_cu_5f11bc90_335134cute7productE,(_ZN40_INTERNAL_f7aabb12_4_k_cu_5f11bc90_335134cuda3std3__45__cpo3endE - _ZN40_INTERNAL_f7aabb12_4_k_cu_5f11bc90_335134cute7productE)
_ZN40_INTERNAL_f7aabb12_4_k_cu_5f11bc90_335134cute7productE:
	.zero		1
	.type		_ZN40_INTERNAL_f7aabb12_4_k_cu_5f11bc90_335134cuda3std3__45__cpo3endE,@object
	.size		_ZN40_INTERNAL_f7aabb12_4_k_cu_5f11bc90_335134cuda3std3__45__cpo3endE,(_ZN40_INTERNAL_f7aabb12_4_k_cu_5f11bc90_335134cuda3std3__419piecewise_constructE - _ZN40_INTERNAL_f7aabb12_4_k_cu_5f11bc90_335134cuda3std3__45__cpo3endE)
_ZN40_INTERNAL_f7aabb12_4_k_cu_5f11bc90_335134cuda3std3__45__cpo3endE:
	.zero		1
	.type		_ZN40_INTERNAL_f7aabb12_4_k_cu_5f11bc90_335134cuda3std3__419piecewise_constructE,@object
	.size		_ZN40_INTERNAL_f7aabb12_4_k_cu_5f11bc90_335134cuda3std3__419piecewise_constructE,(_ZN40_INTERNAL_f7aabb12_4_k_cu_5f11bc90_335134cuda3std3__45__cpo4cendE - _ZN40_INTERNAL_f7aabb12_4_k_cu_5f11bc90_335134cuda3std3__419piecewise_constructE)
_ZN40_INTERNAL_f7aabb12_4_k_cu_5f11bc90_335134cuda3std3__419piecewise_constructE:
	.zero		1
	.type		_ZN40_INTERNAL_f7aabb12_4_k_cu_5f11bc90_335134cuda3std3__45__cpo4cendE,@object
	.size		_ZN40_INTERNAL_f7aabb12_4_k_cu_5f11bc90_335134cuda3std3__45__cpo4cendE,(_ZN40_INTERNAL_f7aabb12_4_k_cu_5f11bc90_335134cuda3std6ranges3__45__cpo4swapE - _ZN40_INTERNAL_f7aabb12_4_k_cu_5f11bc90_335134cuda3std3__45__cpo4cendE)
_ZN40_INTERNAL_f7aabb12_4_k_cu_5f11bc90_335134cuda3std3__45__cpo4cendE:
	.zero		1
	.type		_ZN40_INTERNAL_f7aabb12_4_k_cu_5f11bc90_335134cuda3std6ranges3__45__cpo4swapE,@object
	.size		_ZN40_INTERNAL_f7aabb12_4_k_cu_5f11bc90_335134cuda3std6ranges3__45__cpo4swapE,(.L_8 - _ZN40_INTERNAL_f7aabb12_4_k_cu_5f11bc90_335134cuda3std6ranges3__45__cpo4swapE)
_ZN40_INTERNAL_f7aabb12_4_k_cu_5f11bc90_335134cuda3std6ranges3__45__cpo4swapE:
	.zero		1
.L_8:


//--------------------- .nv.constant0._ZN7cutlass13device_kernelINS_4gemm6kernel13GemmUniversalIN4cute5tupleIJiiiiEEENS1_10collective13CollectiveMmaINS1_34MainloopSm90TmaGmmaWarpSpecializedILi7ENS5_IJNS4_1CILi2EEENSA_ILi4EEENSA_ILi1EEEEEENS1_35KernelTmaWarpSpecializedCooperativeEEENS5_IJNSA_ILi128EEESH_NSA_ILi32EEEEEENS_10tfloat32_tENS5_IJlSD_lEEESK_SL_NS4_8TiledMMAINS4_8MMA_AtomIJNS4_4SM904GMMA30MMA_64x128x8_F32TF32TF32_SS_TNILNSP_7ScaleInE1ELSR_1EEEEEENS4_6LayoutINS5_IJSB_SD_SD_EEENS5_IJSD_NSA_ILi0EEESW_EEEEENS5_IJNS4_10UnderscoreESZ_SZ_EEEEENS4_23SM90_TMA_LOAD_MULTICASTENS4_14ComposedLayoutINS4_7SwizzleILi3ELi4ELi3EEENS4_18smem_ptr_flag_bitsILi32EEENSU_INS5_IJNSA_ILi8EEESI_EEENS5_IJSI_SD_EEEEEEEvNS4_8identityES12_S1C_vS1D_EENS_8epilogue10collective6detail29Sm90TmaWarpSpecializedAdapterINS1G_15DefaultEpilogueISK_SL_SL_NS1F_6thread17LinearCombinationISK_Li1EffLNS1K_9ScaleType4KindE0ELNS_15FloatRoundStyleE2ESK_EENS1_15EpilogueDefaultEEEEEvvEEEEvNT_6ParamsE --------------------------
	.section	.nv.constant0._ZN7cutlass13device_kernelINS_4gemm6kernel13GemmUniversalIN4cute5tupleIJiiiiEEENS1_10collective13CollectiveMmaINS1_34MainloopSm90TmaGmmaWarpSpecializedILi7ENS5_IJNS4_1CILi2EEENSA_ILi4EEENSA_ILi1EEEEEENS1_35KernelTmaWarpSpecializedCooperativeEEENS5_IJNSA_ILi128EEESH_NSA_ILi32EEEEEENS_10tfloat32_tENS5_IJlSD_lEEESK_SL_NS4_8TiledMMAINS4_8MMA_AtomIJNS4_4SM904GMMA30MMA_64x128x8_F32TF32TF32_SS_TNILNSP_7ScaleInE1ELSR_1EEEEEENS4_6LayoutINS5_IJSB_SD_SD_EEENS5_IJSD_NSA_ILi0EEESW_EEEEENS5_IJNS4_10UnderscoreESZ_SZ_EEEEENS4_23SM90_TMA_LOAD_MULTICASTENS4_14ComposedLayoutINS4_7SwizzleILi3ELi4ELi3EEENS4_18smem_ptr_flag_bitsILi32EEENSU_INS5_IJNSA_ILi8EEESI_EEENS5_IJSI_SD_EEEEEEEvNS4_8identityES12_S1C_vS1D_EENS_8epilogue10collective6detail29Sm90TmaWarpSpecializedAdapterINS1G_15DefaultEpilogueISK_SL_SL_NS1F_6thread17LinearCombinationISK_Li1EffLNS1K_9ScaleType4KindE0ELNS_15FloatRoundStyleE2ESK_EENS1_15EpilogueDefaultEEEEEvvEEEEvNT_6ParamsE,"a",@progbits
	.sectionflags	@""
	.align	4
.nv.constant0._ZN7cutlass13device_kernelINS_4gemm6kernel13GemmUniversalIN4cute5tupleIJiiiiEEENS1_10collective13CollectiveMmaINS1_34MainloopSm90TmaGmmaWarpSpecializedILi7ENS5_IJNS4_1CILi2EEENSA_ILi4EEENSA_ILi1EEEEEENS1_35KernelTmaWarpSpecializedCooperativeEEENS5_IJNSA_ILi128EEESH_NSA_ILi32EEEEEENS_10tfloat32_tENS5_IJlSD_lEEESK_SL_NS4_8TiledMMAINS4_8MMA_AtomIJNS4_4SM904GMMA30MMA_64x128x8_F32TF32TF32_SS_TNILNSP_7ScaleInE1ELSR_1EEEEEENS4_6LayoutINS5_IJSB_SD_SD_EEENS5_IJSD_NSA_ILi0EEESW_EEEEENS5_IJNS4_10UnderscoreESZ_SZ_EEEEENS4_23SM90_TMA_LOAD_MULTICASTENS4_14ComposedLayoutINS4_7SwizzleILi3ELi4ELi3EEENS4_18smem_ptr_flag_bitsILi32EEENSU_INS5_IJNSA_ILi8EEESI_EEENS5_IJSI_SD_EEEEEEEvNS4_8identityES12_S1C_vS1D_EENS_8epilogue10collective6detail29Sm90TmaWarpSpecializedAdapterINS1G_15DefaultEpilogueISK_SL_SL_NS1F_6thread17LinearCombinationISK_Li1EffLNS1K_9ScaleType4KindE0ELNS_15FloatRoundStyleE2ESK_EENS1_15EpilogueDefaultEEEEEvvEEEEvNT_6ParamsE:
	.zero		1664


//--------------------- SYMBOLS --------------------------

	.type		.nv.reservedSmem.offset0,@object
	.size		.nv.reservedSmem.offset0,0x4
	.type		__assertfail,@function
